//
// Generated by NVIDIA NVVM Compiler
//
// Compiler Build ID: CL-36424714
// Cuda compilation tools, release 13.0, V13.0.88
// Based on NVVM 20.0.0
//

.version 9.0
.target sm_100
.address_size 64

	// .globl	default_function_kernel_1
// _ZZ25default_function_kernel_1E14compute_shared has been demoted

.visible .entry default_function_kernel_1(
	.param .u64 .ptr .align 1 default_function_kernel_1_param_0,
	.param .u64 .ptr .align 1 default_function_kernel_1_param_1
)
.maxntid 72
{
	.reg .pred 	%p<49>;
	.reg .b32 	%r<72>;
	.reg .b32 	%f<331>;
	.reg .b64 	%rd<22>;
	// demoted variable
	.shared .align 4 .b8 _ZZ25default_function_kernel_1E14compute_shared[2304];
	ld.param.u64 	%rd3, [default_function_kernel_1_param_0];
	ld.param.u64 	%rd4, [default_function_kernel_1_param_1];
	cvta.to.global.u64 	%rd1, %rd4;
	mov.u32 	%r1, %tid.x;
	mul.wide.u32 	%rd5, %r1, 4;
	add.s64 	%rd2, %rd1, %rd5;
	ld.global.nc.f32 	%f33, [%rd2];
	mov.f32 	%f34, 0f3F800000;
	sub.rn.f32 	%f35, %f33, %f34;
	mov.b32 	%r2, %f35;
	setp.gt.u32 	%p1, %r2, 1258291200;
	fma.rn.f32 	%f36, %f33, %f33, 0fBF800000;
	rsqrt.approx.ftz.f32 	%f37, %f36;
	mul.f32 	%f38, %f36, %f37;
	mul.f32 	%f39, %f37, 0f3F000000;
	neg.f32 	%f40, %f38;
	fma.rn.f32 	%f41, %f40, %f38, %f36;
	fma.rn.f32 	%f42, %f41, %f39, %f38;
	setp.eq.f32 	%p2, %f36, 0f00000000;
	selp.f32 	%f43, 0f00000000, %f42, %p2;
	selp.f32 	%f44, 0fBF800001, %f43, %p1;
	add.f32 	%f1, %f35, %f44;
	add.rz.f32 	%f45, %f1, %f34;
	mov.b32 	%r19, %f45;
	add.s32 	%r20, %r19, -1061158912;
	and.b32  	%r21, %r20, -8388608;
	mov.b32 	%r3, %f1;
	sub.s32 	%r22, %r3, %r21;
	mov.b32 	%f46, %r22;
	sub.s32 	%r23, 1082130432, %r21;
	mov.b32 	%f47, %r23;
	fma.rn.f32 	%f48, %f47, 0f3E800000, 0fBF800000;
	add.f32 	%f49, %f48, %f46;
	cvt.rn.f32.s32 	%f50, %r21;
	mul.f32 	%f51, %f50, 0f34000000;
	fma.rn.f32 	%f52, %f49, 0fBD39BF78, 0f3DD80012;
	fma.rn.f32 	%f53, %f52, %f49, 0fBE0778E0;
	fma.rn.f32 	%f54, %f53, %f49, 0f3E146475;
	fma.rn.f32 	%f55, %f54, %f49, 0fBE2A68DD;
	fma.rn.f32 	%f56, %f55, %f49, 0f3E4CAF9E;
	fma.rn.f32 	%f57, %f56, %f49, 0fBE800042;
	fma.rn.f32 	%f58, %f57, %f49, 0f3EAAAAE6;
	fma.rn.f32 	%f59, %f58, %f49, 0fBF000000;
	mul.f32 	%f60, %f49, %f59;
	fma.rn.f32 	%f61, %f60, %f49, %f49;
	fma.rn.f32 	%f323, %f51, 0f3F317218, %f61;
	setp.lt.u32 	%p3, %r3, 2139095040;
	@%p3 bra 	$L__BB0_2;
	setp.gt.s32 	%p4, %r3, -1082130432;
	fma.rn.f32 	%f62, %f1, 0f7F800000, 0f7F800000;
	selp.f32 	%f63, %f62, %f323, %p4;
	setp.eq.f32 	%p5, %f1, 0f00000000;
	selp.f32 	%f323, 0f80000000, %f63, %p5;
$L__BB0_2:
	setp.gt.u32 	%p6, %r2, 1258291200;
	add.f32 	%f64, %f323, 0f3F317218;
	selp.f32 	%f65, %f64, %f323, %p6;
	shl.b32 	%r24, %r1, 2;
	mov.u32 	%r25, _ZZ25default_function_kernel_1E14compute_shared;
	add.s32 	%r4, %r25, %r24;
	st.shared.f32 	[%r4], %f65;
	ld.global.nc.f32 	%f66, [%rd2+288];
	mov.f32 	%f67, 0f3F800000;
	sub.rn.f32 	%f68, %f66, %f67;
	mov.b32 	%r5, %f68;
	setp.gt.u32 	%p7, %r5, 1258291200;
	fma.rn.f32 	%f69, %f66, %f66, 0fBF800000;
	rsqrt.approx.ftz.f32 	%f70, %f69;
	mul.f32 	%f71, %f69, %f70;
	mul.f32 	%f72, %f70, 0f3F000000;
	neg.f32 	%f73, %f71;
	fma.rn.f32 	%f74, %f73, %f71, %f69;
	fma.rn.f32 	%f75, %f74, %f72, %f71;
	setp.eq.f32 	%p8, %f69, 0f00000000;
	selp.f32 	%f76, 0f00000000, %f75, %p8;
	selp.f32 	%f77, 0fBF800001, %f76, %p7;
	add.f32 	%f5, %f68, %f77;
	add.rz.f32 	%f78, %f5, %f67;
	mov.b32 	%r26, %f78;
	add.s32 	%r27, %r26, -1061158912;
	and.b32  	%r28, %r27, -8388608;
	mov.b32 	%r6, %f5;
	sub.s32 	%r29, %r6, %r28;
	mov.b32 	%f79, %r29;
	sub.s32 	%r30, 1082130432, %r28;
	mov.b32 	%f80, %r30;
	fma.rn.f32 	%f81, %f80, 0f3E800000, 0fBF800000;
	add.f32 	%f82, %f81, %f79;
	cvt.rn.f32.s32 	%f83, %r28;
	mul.f32 	%f84, %f83, 0f34000000;
	fma.rn.f32 	%f85, %f82, 0fBD39BF78, 0f3DD80012;
	fma.rn.f32 	%f86, %f85, %f82, 0fBE0778E0;
	fma.rn.f32 	%f87, %f86, %f82, 0f3E146475;
	fma.rn.f32 	%f88, %f87, %f82, 0fBE2A68DD;
	fma.rn.f32 	%f89, %f88, %f82, 0f3E4CAF9E;
	fma.rn.f32 	%f90, %f89, %f82, 0fBE800042;
	fma.rn.f32 	%f91, %f90, %f82, 0f3EAAAAE6;
	fma.rn.f32 	%f92, %f91, %f82, 0fBF000000;
	mul.f32 	%f93, %f82, %f92;
	fma.rn.f32 	%f94, %f93, %f82, %f82;
	fma.rn.f32 	%f324, %f84, 0f3F317218, %f94;
	setp.lt.u32 	%p9, %r6, 2139095040;
	@%p9 bra 	$L__BB0_4;
	setp.gt.s32 	%p10, %r6, -1082130432;
	fma.rn.f32 	%f95, %f5, 0f7F800000, 0f7F800000;
	selp.f32 	%f96, %f95, %f324, %p10;
	setp.eq.f32 	%p11, %f5, 0f00000000;
	selp.f32 	%f324, 0f80000000, %f96, %p11;
$L__BB0_4:
	setp.gt.u32 	%p12, %r5, 1258291200;
	add.f32 	%f97, %f324, 0f3F317218;
	selp.f32 	%f98, %f97, %f324, %p12;
	st.shared.f32 	[%r4+288], %f98;
	ld.global.nc.f32 	%f99, [%rd2+576];
	mov.f32 	%f100, 0f3F800000;
	sub.rn.f32 	%f101, %f99, %f100;
	mov.b32 	%r7, %f101;
	setp.gt.u32 	%p13, %r7, 1258291200;
	fma.rn.f32 	%f102, %f99, %f99, 0fBF800000;
	rsqrt.approx.ftz.f32 	%f103, %f102;
	mul.f32 	%f104, %f102, %f103;
	mul.f32 	%f105, %f103, 0f3F000000;
	neg.f32 	%f106, %f104;
	fma.rn.f32 	%f107, %f106, %f104, %f102;
	fma.rn.f32 	%f108, %f107, %f105, %f104;
	setp.eq.f32 	%p14, %f102, 0f00000000;
	selp.f32 	%f109, 0f00000000, %f108, %p14;
	selp.f32 	%f110, 0fBF800001, %f109, %p13;
	add.f32 	%f9, %f101, %f110;
	add.rz.f32 	%f111, %f9, %f100;
	mov.b32 	%r31, %f111;
	add.s32 	%r32, %r31, -1061158912;
	and.b32  	%r33, %r32, -8388608;
	mov.b32 	%r8, %f9;
	sub.s32 	%r34, %r8, %r33;
	mov.b32 	%f112, %r34;
	sub.s32 	%r35, 1082130432, %r33;
	mov.b32 	%f113, %r35;
	fma.rn.f32 	%f114, %f113, 0f3E800000, 0fBF800000;
	add.f32 	%f115, %f114, %f112;
	cvt.rn.f32.s32 	%f116, %r33;
	mul.f32 	%f117, %f116, 0f34000000;
	fma.rn.f32 	%f118, %f115, 0fBD39BF78, 0f3DD80012;
	fma.rn.f32 	%f119, %f118, %f115, 0fBE0778E0;
	fma.rn.f32 	%f120, %f119, %f115, 0f3E146475;
	fma.rn.f32 	%f121, %f120, %f115, 0fBE2A68DD;
	fma.rn.f32 	%f122, %f121, %f115, 0f3E4CAF9E;
	fma.rn.f32 	%f123, %f122, %f115, 0fBE800042;
	fma.rn.f32 	%f124, %f123, %f115, 0f3EAAAAE6;
	fma.rn.f32 	%f125, %f124, %f115, 0fBF000000;
	mul.f32 	%f126, %f115, %f125;
	fma.rn.f32 	%f127, %f126, %f115, %f115;
	fma.rn.f32 	%f325, %f117, 0f3F317218, %f127;
	setp.lt.u32 	%p15, %r8, 2139095040;
	@%p15 bra 	$L__BB0_6;
	setp.gt.s32 	%p16, %r8, -1082130432;
	fma.rn.f32 	%f128, %f9, 0f7F800000, 0f7F800000;
	selp.f32 	%f129, %f128, %f325, %p16;
	setp.eq.f32 	%p17, %f9, 0f00000000;
	selp.f32 	%f325, 0f80000000, %f129, %p17;
$L__BB0_6:
	setp.gt.u32 	%p18, %r7, 1258291200;
	add.f32 	%f130, %f325, 0f3F317218;
	selp.f32 	%f131, %f130, %f325, %p18;
	st.shared.f32 	[%r4+576], %f131;
	ld.global.nc.f32 	%f132, [%rd2+864];
	mov.f32 	%f133, 0f3F800000;
	sub.rn.f32 	%f134, %f132, %f133;
	mov.b32 	%r9, %f134;
	setp.gt.u32 	%p19, %r9, 1258291200;
	fma.rn.f32 	%f135, %f132, %f132, 0fBF800000;
	rsqrt.approx.ftz.f32 	%f136, %f135;
	mul.f32 	%f137, %f135, %f136;
	mul.f32 	%f138, %f136, 0f3F000000;
	neg.f32 	%f139, %f137;
	fma.rn.f32 	%f140, %f139, %f137, %f135;
	fma.rn.f32 	%f141, %f140, %f138, %f137;
	setp.eq.f32 	%p20, %f135, 0f00000000;
	selp.f32 	%f142, 0f00000000, %f141, %p20;
	selp.f32 	%f143, 0fBF800001, %f142, %p19;
	add.f32 	%f13, %f134, %f143;
	add.rz.f32 	%f144, %f13, %f133;
	mov.b32 	%r36, %f144;
	add.s32 	%r37, %r36, -1061158912;
	and.b32  	%r38, %r37, -8388608;
	mov.b32 	%r10, %f13;
	sub.s32 	%r39, %r10, %r38;
	mov.b32 	%f145, %r39;
	sub.s32 	%r40, 1082130432, %r38;
	mov.b32 	%f146, %r40;
	fma.rn.f32 	%f147, %f146, 0f3E800000, 0fBF800000;
	add.f32 	%f148, %f147, %f145;
	cvt.rn.f32.s32 	%f149, %r38;
	mul.f32 	%f150, %f149, 0f34000000;
	fma.rn.f32 	%f151, %f148, 0fBD39BF78, 0f3DD80012;
	fma.rn.f32 	%f152, %f151, %f148, 0fBE0778E0;
	fma.rn.f32 	%f153, %f152, %f148, 0f3E146475;
	fma.rn.f32 	%f154, %f153, %f148, 0fBE2A68DD;
	fma.rn.f32 	%f155, %f154, %f148, 0f3E4CAF9E;
	fma.rn.f32 	%f156, %f155, %f148, 0fBE800042;
	fma.rn.f32 	%f157, %f156, %f148, 0f3EAAAAE6;
	fma.rn.f32 	%f158, %f157, %f148, 0fBF000000;
	mul.f32 	%f159, %f148, %f158;
	fma.rn.f32 	%f160, %f159, %f148, %f148;
	fma.rn.f32 	%f326, %f150, 0f3F317218, %f160;
	setp.lt.u32 	%p21, %r10, 2139095040;
	@%p21 bra 	$L__BB0_8;
	setp.gt.s32 	%p22, %r10, -1082130432;
	fma.rn.f32 	%f161, %f13, 0f7F800000, 0f7F800000;
	selp.f32 	%f162, %f161, %f326, %p22;
	setp.eq.f32 	%p23, %f13, 0f00000000;
	selp.f32 	%f326, 0f80000000, %f162, %p23;
$L__BB0_8:
	setp.gt.u32 	%p24, %r9, 1258291200;
	add.f32 	%f163, %f326, 0f3F317218;
	selp.f32 	%f164, %f163, %f326, %p24;
	st.shared.f32 	[%r4+864], %f164;
	ld.global.nc.f32 	%f165, [%rd2+1152];
	mov.f32 	%f166, 0f3F800000;
	sub.rn.f32 	%f167, %f165, %f166;
	mov.b32 	%r11, %f167;
	setp.gt.u32 	%p25, %r11, 1258291200;
	fma.rn.f32 	%f168, %f165, %f165, 0fBF800000;
	rsqrt.approx.ftz.f32 	%f169, %f168;
	mul.f32 	%f170, %f168, %f169;
	mul.f32 	%f171, %f169, 0f3F000000;
	neg.f32 	%f172, %f170;
	fma.rn.f32 	%f173, %f172, %f170, %f168;
	fma.rn.f32 	%f174, %f173, %f171, %f170;
	setp.eq.f32 	%p26, %f168, 0f00000000;
	selp.f32 	%f175, 0f00000000, %f174, %p26;
	selp.f32 	%f176, 0fBF800001, %f175, %p25;
	add.f32 	%f17, %f167, %f176;
	add.rz.f32 	%f177, %f17, %f166;
	mov.b32 	%r41, %f177;
	add.s32 	%r42, %r41, -1061158912;
	and.b32  	%r43, %r42, -8388608;
	mov.b32 	%r12, %f17;
	sub.s32 	%r44, %r12, %r43;
	mov.b32 	%f178, %r44;
	sub.s32 	%r45, 1082130432, %r43;
	mov.b32 	%f179, %r45;
	fma.rn.f32 	%f180, %f179, 0f3E800000, 0fBF800000;
	add.f32 	%f181, %f180, %f178;
	cvt.rn.f32.s32 	%f182, %r43;
	mul.f32 	%f183, %f182, 0f34000000;
	fma.rn.f32 	%f184, %f181, 0fBD39BF78, 0f3DD80012;
	fma.rn.f32 	%f185, %f184, %f181, 0fBE0778E0;
	fma.rn.f32 	%f186, %f185, %f181, 0f3E146475;
	fma.rn.f32 	%f187, %f186, %f181, 0fBE2A68DD;
	fma.rn.f32 	%f188, %f187, %f181, 0f3E4CAF9E;
	fma.rn.f32 	%f189, %f188, %f181, 0fBE800042;
	fma.rn.f32 	%f190, %f189, %f181, 0f3EAAAAE6;
	fma.rn.f32 	%f191, %f190, %f181, 0fBF000000;
	mul.f32 	%f192, %f181, %f191;
	fma.rn.f32 	%f193, %f192, %f181, %f181;
	fma.rn.f32 	%f327, %f183, 0f3F317218, %f193;
	setp.lt.u32 	%p27, %r12, 2139095040;
	@%p27 bra 	$L__BB0_10;
	setp.gt.s32 	%p28, %r12, -1082130432;
	fma.rn.f32 	%f194, %f17, 0f7F800000, 0f7F800000;
	selp.f32 	%f195, %f194, %f327, %p28;
	setp.eq.f32 	%p29, %f17, 0f00000000;
	selp.f32 	%f327, 0f80000000, %f195, %p29;
$L__BB0_10:
	setp.gt.u32 	%p30, %r11, 1258291200;
	add.f32 	%f196, %f327, 0f3F317218;
	selp.f32 	%f197, %f196, %f327, %p30;
	st.shared.f32 	[%r4+1152], %f197;
	ld.global.nc.f32 	%f198, [%rd2+1440];
	mov.f32 	%f199, 0f3F800000;
	sub.rn.f32 	%f200, %f198, %f199;
	mov.b32 	%r13, %f200;
	setp.gt.u32 	%p31, %r13, 1258291200;
	fma.rn.f32 	%f201, %f198, %f198, 0fBF800000;
	rsqrt.approx.ftz.f32 	%f202, %f201;
	mul.f32 	%f203, %f201, %f202;
	mul.f32 	%f204, %f202, 0f3F000000;
	neg.f32 	%f205, %f203;
	fma.rn.f32 	%f206, %f205, %f203, %f201;
	fma.rn.f32 	%f207, %f206, %f204, %f203;
	setp.eq.f32 	%p32, %f201, 0f00000000;
	selp.f32 	%f208, 0f00000000, %f207, %p32;
	selp.f32 	%f209, 0fBF800001, %f208, %p31;
	add.f32 	%f21, %f200, %f209;
	add.rz.f32 	%f210, %f21, %f199;
	mov.b32 	%r46, %f210;
	add.s32 	%r47, %r46, -1061158912;
	and.b32  	%r48, %r47, -8388608;
	mov.b32 	%r14, %f21;
	sub.s32 	%r49, %r14, %r48;
	mov.b32 	%f211, %r49;
	sub.s32 	%r50, 1082130432, %r48;
	mov.b32 	%f212, %r50;
	fma.rn.f32 	%f213, %f212, 0f3E800000, 0fBF800000;
	add.f32 	%f214, %f213, %f211;
	cvt.rn.f32.s32 	%f215, %r48;
	mul.f32 	%f216, %f215, 0f34000000;
	fma.rn.f32 	%f217, %f214, 0fBD39BF78, 0f3DD80012;
	fma.rn.f32 	%f218, %f217, %f214, 0fBE0778E0;
	fma.rn.f32 	%f219, %f218, %f214, 0f3E146475;
	fma.rn.f32 	%f220, %f219, %f214, 0fBE2A68DD;
	fma.rn.f32 	%f221, %f220, %f214, 0f3E4CAF9E;
	fma.rn.f32 	%f222, %f221, %f214, 0fBE800042;
	fma.rn.f32 	%f223, %f222, %f214, 0f3EAAAAE6;
	fma.rn.f32 	%f224, %f223, %f214, 0fBF000000;
	mul.f32 	%f225, %f214, %f224;
	fma.rn.f32 	%f226, %f225, %f214, %f214;
	fma.rn.f32 	%f328, %f216, 0f3F317218, %f226;
	setp.lt.u32 	%p33, %r14, 2139095040;
	@%p33 bra 	$L__BB0_12;
	setp.gt.s32 	%p34, %r14, -1082130432;
	fma.rn.f32 	%f227, %f21, 0f7F800000, 0f7F800000;
	selp.f32 	%f228, %f227, %f328, %p34;
	setp.eq.f32 	%p35, %f21, 0f00000000;
	selp.f32 	%f328, 0f80000000, %f228, %p35;
$L__BB0_12:
	setp.gt.u32 	%p36, %r13, 1258291200;
	add.f32 	%f229, %f328, 0f3F317218;
	selp.f32 	%f230, %f229, %f328, %p36;
	st.shared.f32 	[%r4+1440], %f230;
	ld.global.nc.f32 	%f231, [%rd2+1728];
	mov.f32 	%f232, 0f3F800000;
	sub.rn.f32 	%f233, %f231, %f232;
	mov.b32 	%r15, %f233;
	setp.gt.u32 	%p37, %r15, 1258291200;
	fma.rn.f32 	%f234, %f231, %f231, 0fBF800000;
	rsqrt.approx.ftz.f32 	%f235, %f234;
	mul.f32 	%f236, %f234, %f235;
	mul.f32 	%f237, %f235, 0f3F000000;
	neg.f32 	%f238, %f236;
	fma.rn.f32 	%f239, %f238, %f236, %f234;
	fma.rn.f32 	%f240, %f239, %f237, %f236;
	setp.eq.f32 	%p38, %f234, 0f00000000;
	selp.f32 	%f241, 0f00000000, %f240, %p38;
	selp.f32 	%f242, 0fBF800001, %f241, %p37;
	add.f32 	%f25, %f233, %f242;
	add.rz.f32 	%f243, %f25, %f232;
	mov.b32 	%r51, %f243;
	add.s32 	%r52, %r51, -1061158912;
	and.b32  	%r53, %r52, -8388608;
	mov.b32 	%r16, %f25;
	sub.s32 	%r54, %r16, %r53;
	mov.b32 	%f244, %r54;
	sub.s32 	%r55, 1082130432, %r53;
	mov.b32 	%f245, %r55;
	fma.rn.f32 	%f246, %f245, 0f3E800000, 0fBF800000;
	add.f32 	%f247, %f246, %f244;
	cvt.rn.f32.s32 	%f248, %r53;
	mul.f32 	%f249, %f248, 0f34000000;
	fma.rn.f32 	%f250, %f247, 0fBD39BF78, 0f3DD80012;
	fma.rn.f32 	%f251, %f250, %f247, 0fBE0778E0;
	fma.rn.f32 	%f252, %f251, %f247, 0f3E146475;
	fma.rn.f32 	%f253, %f252, %f247, 0fBE2A68DD;
	fma.rn.f32 	%f254, %f253, %f247, 0f3E4CAF9E;
	fma.rn.f32 	%f255, %f254, %f247, 0fBE800042;
	fma.rn.f32 	%f256, %f255, %f247, 0f3EAAAAE6;
	fma.rn.f32 	%f257, %f256, %f247, 0fBF000000;
	mul.f32 	%f258, %f247, %f257;
	fma.rn.f32 	%f259, %f258, %f247, %f247;
	fma.rn.f32 	%f329, %f249, 0f3F317218, %f259;
	setp.lt.u32 	%p39, %r16, 2139095040;
	@%p39 bra 	$L__BB0_14;
	setp.gt.s32 	%p40, %r16, -1082130432;
	fma.rn.f32 	%f260, %f25, 0f7F800000, 0f7F800000;
	selp.f32 	%f261, %f260, %f329, %p40;
	setp.eq.f32 	%p41, %f25, 0f00000000;
	selp.f32 	%f329, 0f80000000, %f261, %p41;
$L__BB0_14:
	setp.gt.u32 	%p42, %r15, 1258291200;
	add.f32 	%f262, %f329, 0f3F317218;
	selp.f32 	%f263, %f262, %f329, %p42;
	st.shared.f32 	[%r4+1728], %f263;
	ld.global.nc.f32 	%f264, [%rd2+2016];
	mov.f32 	%f265, 0f3F800000;
	sub.rn.f32 	%f266, %f264, %f265;
	mov.b32 	%r17, %f266;
	setp.gt.u32 	%p43, %r17, 1258291200;
	fma.rn.f32 	%f267, %f264, %f264, 0fBF800000;
	rsqrt.approx.ftz.f32 	%f268, %f267;
	mul.f32 	%f269, %f267, %f268;
	mul.f32 	%f270, %f268, 0f3F000000;
	neg.f32 	%f271, %f269;
	fma.rn.f32 	%f272, %f271, %f269, %f267;
	fma.rn.f32 	%f273, %f272, %f270, %f269;
	setp.eq.f32 	%p44, %f267, 0f00000000;
	selp.f32 	%f274, 0f00000000, %f273, %p44;
	selp.f32 	%f275, 0fBF800001, %f274, %p43;
	add.f32 	%f29, %f266, %f275;
	add.rz.f32 	%f276, %f29, %f265;
	mov.b32 	%r56, %f276;
	add.s32 	%r57, %r56, -1061158912;
	and.b32  	%r58, %r57, -8388608;
	mov.b32 	%r18, %f29;
	sub.s32 	%r59, %r18, %r58;
	mov.b32 	%f277, %r59;
	sub.s32 	%r60, 1082130432, %r58;
	mov.b32 	%f278, %r60;
	fma.rn.f32 	%f279, %f278, 0f3E800000, 0fBF800000;
	add.f32 	%f280, %f279, %f277;
	cvt.rn.f32.s32 	%f281, %r58;
	mul.f32 	%f282, %f281, 0f34000000;
	fma.rn.f32 	%f283, %f280, 0fBD39BF78, 0f3DD80012;
	fma.rn.f32 	%f284, %f283, %f280, 0fBE0778E0;
	fma.rn.f32 	%f285, %f284, %f280, 0f3E146475;
	fma.rn.f32 	%f286, %f285, %f280, 0fBE2A68DD;
	fma.rn.f32 	%f287, %f286, %f280, 0f3E4CAF9E;
	fma.rn.f32 	%f288, %f287, %f280, 0fBE800042;
	fma.rn.f32 	%f289, %f288, %f280, 0f3EAAAAE6;
	fma.rn.f32 	%f290, %f289, %f280, 0fBF000000;
	mul.f32 	%f291, %f280, %f290;
	fma.rn.f32 	%f292, %f291, %f280, %f280;
	fma.rn.f32 	%f330, %f282, 0f3F317218, %f292;
	setp.lt.u32 	%p45, %r18, 2139095040;
	@%p45 bra 	$L__BB0_16;
	setp.gt.s32 	%p46, %r18, -1082130432;
	fma.rn.f32 	%f293, %f29, 0f7F800000, 0f7F800000;
	selp.f32 	%f294, %f293, %f330, %p46;
	setp.eq.f32 	%p47, %f29, 0f00000000;
	selp.f32 	%f330, 0f80000000, %f294, %p47;
$L__BB0_16:
	setp.gt.u32 	%p48, %r17, 1258291200;
	add.f32 	%f295, %f330, 0f3F317218;
	selp.f32 	%f296, %f295, %f330, %p48;
	st.shared.f32 	[%r4+2016], %f296;
	bar.sync 	0;
	mov.u32 	%r61, %ctaid.x;
	shl.b32 	%r62, %r1, 3;
	mad.lo.s32 	%r63, %r1, 28, %r4;
	ld.shared.f32 	%f297, [%r63];
	and.b32  	%r64, %r62, 960;
	add.s32 	%r65, %r64, %r61;
	mul.wide.u32 	%rd6, %r65, 4;
	add.s64 	%rd7, %rd1, %rd6;
	ld.global.nc.f32 	%f298, [%rd7];
	fma.rn.f32 	%f299, %f297, %f298, 0f00000000;
	ld.shared.f32 	%f300, [%r63+4];
	ld.global.nc.f32 	%f301, [%rd7+32];
	fma.rn.f32 	%f302, %f300, %f301, %f299;
	ld.shared.f32 	%f303, [%r63+8];
	ld.global.nc.f32 	%f304, [%rd7+64];
	fma.rn.f32 	%f305, %f303, %f304, %f302;
	ld.shared.f32 	%f306, [%r63+12];
	add.s32 	%r66, %r65, 24;
	mul.wide.u32 	%rd8, %r66, 4;
	add.s64 	%rd9, %rd1, %rd8;
	ld.global.nc.f32 	%f307, [%rd9];
	fma.rn.f32 	%f308, %f306, %f307, %f305;
	ld.shared.f32 	%f309, [%r63+16];
	add.s32 	%r67, %r65, 32;
	mul.wide.u32 	%rd10, %r67, 4;
	add.s64 	%rd11, %rd1, %rd10;
	ld.global.nc.f32 	%f310, [%rd11];
	fma.rn.f32 	%f311, %f309, %f310, %f308;
	ld.shared.f32 	%f312, [%r63+20];
	add.s32 	%r68, %r65, 40;
	mul.wide.u32 	%rd12, %r68, 4;
	add.s64 	%rd13, %rd1, %rd12;
	ld.global.nc.f32 	%f313, [%rd13];
	fma.rn.f32 	%f314, %f312, %f313, %f311;
	ld.shared.f32 	%f315, [%r63+24];
	add.s32 	%r69, %r65, 48;
	mul.wide.u32 	%rd14, %r69, 4;
	add.s64 	%rd15, %rd1, %rd14;
	ld.global.nc.f32 	%f316, [%rd15];
	fma.rn.f32 	%f317, %f315, %f316, %f314;
	ld.shared.f32 	%f318, [%r63+28];
	add.s32 	%r70, %r65, 56;
	mul.wide.u32 	%rd16, %r70, 4;
	add.s64 	%rd17, %rd1, %rd16;
	ld.global.nc.f32 	%f319, [%rd17];
	fma.rn.f32 	%f320, %f318, %f319, %f317;
	cvta.to.global.u64 	%rd18, %rd3;
	add.s32 	%r71, %r62, %r61;
	mul.wide.u32 	%rd19, %r71, 4;
	add.s64 	%rd20, %rd1, %rd19;
	ld.global.nc.f32 	%f321, [%rd20];
	sub.f32 	%f322, %f321, %f320;
	add.s64 	%rd21, %rd18, %rd19;
	st.global.f32 	[%rd21], %f322;
	ret;

}
	// .globl	default_function_kernel_2
.visible .entry default_function_kernel_2(
	.param .u64 .ptr .align 1 default_function_kernel_2_param_0,
	.param .u64 .ptr .align 1 default_function_kernel_2_param_1
)
.maxntid 32
{
	.reg .pred 	%p<3>;
	.reg .b32 	%r<5>;
	.reg .b32 	%f<21>;
	.reg .b64 	%rd<8>;

	ld.param.u64 	%rd1, [default_function_kernel_2_param_0];
	ld.param.u64 	%rd2, [default_function_kernel_2_param_1];
	cvta.to.global.u64 	%rd3, %rd1;
	cvta.to.global.u64 	%rd4, %rd2;
	mov.u32 	%r1, %ctaid.x;
	shl.b32 	%r2, %r1, 5;
	mov.u32 	%r3, %tid.x;
	or.b32  	%r4, %r2, %r3;
	mul.wide.u32 	%rd5, %r4, 4;
	add.s64 	%rd6, %rd4, %rd5;
	ld.global.nc.f32 	%f1, [%rd6];
	abs.f32 	%f2, %f1;
	abs.f32 	%f3, %f2;
	setp.gt.f32 	%p1, %f3, 0f3F800000;
	rcp.approx.ftz.f32 	%f4, %f3;
	selp.f32 	%f5, %f4, %f3, %p1;
	mul.f32 	%f6, %f5, %f5;
	fma.rn.f32 	%f7, %f6, 0f3B2090AA, 0fBC6BE14F;
	fma.rn.f32 	%f8, %f7, %f6, 0f3D23397E;
	fma.rn.f32 	%f9, %f8, %f6, 0fBD948A7A;
	fma.rn.f32 	%f10, %f9, %f6, 0f3DD76B21;
	fma.rn.f32 	%f11, %f10, %f6, 0fBE111E88;
	fma.rn.f32 	%f12, %f11, %f6, 0f3E4CAF60;
	fma.rn.f32 	%f13, %f12, %f6, 0fBEAAAA27;
	mul.f32 	%f14, %f6, %f13;
	fma.rn.f32 	%f15, %f14, %f5, %f5;
	neg.f32 	%f16, %f15;
	fma.rn.f32 	%f17, 0f3F6EE581, 0f3FD774EB, %f16;
	selp.f32 	%f18, %f17, %f15, %p1;
	setp.num.f32 	%p2, %f3, %f3;
	copysign.f32 	%f19, %f2, %f18;
	selp.f32 	%f20, %f19, %f18, %p2;
	add.s64 	%rd7, %rd3, %rd5;
	st.global.f32 	[%rd7], %f20;
	ret;

}
	// .globl	default_function_kernel
.visible .entry default_function_kernel(
	.param .u64 .ptr .align 1 default_function_kernel_param_0,
	.param .u64 .ptr .align 1 default_function_kernel_param_1
)
.maxntid 64
{
	.reg .pred 	%p<7>;
	.reg .b32 	%r<11>;
	.reg .b32 	%f<38>;
	.reg .b64 	%rd<9>;

	ld.param.u64 	%rd1, [default_function_kernel_param_0];
	ld.param.u64 	%rd2, [default_function_kernel_param_1];
	cvta.to.global.u64 	%rd3, %rd2;
	mov.u32 	%r3, %ctaid.x;
	shl.b32 	%r4, %r3, 6;
	mov.u32 	%r5, %tid.x;
	or.b32  	%r1, %r4, %r5;
	mul.wide.u32 	%rd4, %r1, 4;
	add.s64 	%rd5, %rd3, %rd4;
	ld.global.nc.f32 	%f1, [%rd5];
	abs.f32 	%f2, %f1;
	fma.rn.f32 	%f7, %f1, %f1, 0f3F800000;
	rsqrt.approx.ftz.f32 	%f8, %f7;
	fma.rn.f32 	%f9, %f7, %f8, 0f3F800000;
	rcp.approx.ftz.f32 	%f10, %f9;
	mul.f32 	%f11, %f2, %f10;
	fma.rn.f32 	%f12, %f2, %f11, %f2;
	setp.gt.f32 	%p1, %f2, 0f4B000000;
	selp.f32 	%f3, %f2, %f12, %p1;
	mov.f32 	%f13, 0f3F800000;
	add.rz.f32 	%f14, %f3, %f13;
	mov.b32 	%r6, %f14;
	add.s32 	%r7, %r6, -1061158912;
	and.b32  	%r8, %r7, -8388608;
	mov.b32 	%r2, %f3;
	sub.s32 	%r9, %r2, %r8;
	mov.b32 	%f15, %r9;
	sub.s32 	%r10, 1082130432, %r8;
	mov.b32 	%f16, %r10;
	fma.rn.f32 	%f17, %f16, 0f3E800000, 0fBF800000;
	add.f32 	%f18, %f17, %f15;
	cvt.rn.f32.s32 	%f19, %r8;
	mul.f32 	%f20, %f19, 0f34000000;
	fma.rn.f32 	%f21, %f18, 0fBD39BF78, 0f3DD80012;
	fma.rn.f32 	%f22, %f21, %f18, 0fBE0778E0;
	fma.rn.f32 	%f23, %f22, %f18, 0f3E146475;
	fma.rn.f32 	%f24, %f23, %f18, 0fBE2A68DD;
	fma.rn.f32 	%f25, %f24, %f18, 0f3E4CAF9E;
	fma.rn.f32 	%f26, %f25, %f18, 0fBE800042;
	fma.rn.f32 	%f27, %f26, %f18, 0f3EAAAAE6;
	fma.rn.f32 	%f28, %f27, %f18, 0fBF000000;
	mul.f32 	%f29, %f18, %f28;
	fma.rn.f32 	%f30, %f29, %f18, %f18;
	fma.rn.f32 	%f37, %f20, 0f3F317218, %f30;
	setp.lt.u32 	%p2, %r2, 2139095040;
	@%p2 bra 	$L__BB2_2;
	setp.gt.s32 	%p3, %r2, -1082130432;
	fma.rn.f32 	%f31, %f3, 0f7F800000, 0f7F800000;
	selp.f32 	%f32, %f31, %f37, %p3;
	setp.eq.f32 	%p4, %f3, 0f00000000;
	selp.f32 	%f37, 0f80000000, %f32, %p4;
$L__BB2_2:
	setp.gt.f32 	%p5, %f2, 0f4B000000;
	cvta.to.global.u64 	%rd6, %rd1;
	add.f32 	%f33, %f37, 0f3F317218;
	selp.f32 	%f34, %f33, %f37, %p5;
	setp.num.f32 	%p6, %f2, %f2;
	copysign.f32 	%f35, %f1, %f34;
	selp.f32 	%f36, %f35, %f34, %p6;
	add.s64 	%rd8, %rd6, %rd4;
	st.global.f32 	[%rd8], %f36;
	ret;

}


// ===== COMPILED SASS (sm_100) =====

	.target	sm_100

	.elftype	@"ET_EXEC"


//--------------------- .note.nv.tkinfo           --------------------------
	.section	.note.nv.tkinfo,"",@"SHT_NOTE"
	.sectionflags	@"SHF_NOTE_NV_TKINFO"
	.tkinfo
        /*0018*/ 	.word	0x00000002
        /*0030*/ 	.string	""
        /*0030*/ 	.string	"ptxas"
        /*0030*/ 	.string	"Cuda compilation tools, release 13.0, V13.0.88"
        /*0030*/ 	.string	"Build cuda_13.0.r13.0/compiler.36424714_0"
        /*0030*/ 	.string	"-arch sm_100 -m 64 "



//--------------------- .note.nv.cuinfo           --------------------------
	.section	.note.nv.cuinfo,"",@"SHT_NOTE"
	.sectionflags	@"SHF_NOTE_NV_CUINFO"
        /*0018*/ 	.short	0x0002
        /*001a*/ 	.short	0x0064
        /*001c*/ 	.short	0x0082
	.zero		2


//--------------------- .nv.info                  --------------------------
	.section	.nv.info,"",@"SHT_CUDA_INFO"
	.align	4


	//----- nvinfo : EIATTR_REGCOUNT
	.align		4
        /*0000*/ 	.byte	0x04, 0x2f
        /*0002*/ 	.short	(.L_1 - .L_0)
	.align		4
.L_0:
        /*0004*/ 	.word	index@(default_function_kernel_1)
        /*0008*/ 	.word	0x00000020


	//----- nvinfo : EIATTR_FRAME_SIZE
	.align		4
.L_1:
        /*000c*/ 	.byte	0x04, 0x11
        /*000e*/ 	.short	(.L_3 - .L_2)
	.align		4
.L_2:
        /*0010*/ 	.word	index@(default_function_kernel_1)
        /*0014*/ 	.word	0x00000000


	//----- nvinfo : EIATTR_REGCOUNT
	.align		4
.L_3:
        /*0018*/ 	.byte	0x04, 0x2f
        /*001a*/ 	.short	(.L_5 - .L_4)
	.align		4
.L_4:
        /*001c*/ 	.word	index@(default_function_kernel_2)
        /*0020*/ 	.word	0x0000000c


	//----- nvinfo : EIATTR_FRAME_SIZE
	.align		4
.L_5:
        /*0024*/ 	.byte	0x04, 0x11
        /*0026*/ 	.short	(.L_7 - .L_6)
	.align		4
.L_6:
        /*0028*/ 	.word	index@(default_function_kernel_2)
        /*002c*/ 	.word	0x00000000


	//----- nvinfo : EIATTR_REGCOUNT
	.align		4
.L_7:
        /*0030*/ 	.byte	0x04, 0x2f
        /*0032*/ 	.short	(.L_9 - .L_8)
	.align		4
.L_8:
        /*0034*/ 	.word	index@(default_function_kernel)
        /*0038*/ 	.word	0x0000000c


	//----- nvinfo : EIATTR_FRAME_SIZE
	.align		4
.L_9:
        /*003c*/ 	.byte	0x04, 0x11
        /*003e*/ 	.short	(.L_11 - .L_10)
	.align		4
.L_10:
        /*0040*/ 	.word	index@(default_function_kernel)
        /*0044*/ 	.word	0x00000000


	//----- nvinfo : EIATTR_MIN_STACK_SIZE
	.align		4
.L_11:
        /*0048*/ 	.byte	0x04, 0x12
        /*004a*/ 	.short	(.L_13 - .L_12)
	.align		4
.L_12:
        /*004c*/ 	.word	index@(default_function_kernel)
        /*0050*/ 	.word	0x00000000


	//----- nvinfo : EIATTR_MIN_STACK_SIZE
	.align		4
.L_13:
        /*0054*/ 	.byte	0x04, 0x12
        /*0056*/ 	.short	(.L_15 - .L_14)
	.align		4
.L_14:
        /*0058*/ 	.word	index@(default_function_kernel_2)
        /*005c*/ 	.word	0x00000000


	//----- nvinfo : EIATTR_MIN_STACK_SIZE
	.align		4
.L_15:
        /*0060*/ 	.byte	0x04, 0x12
        /*0062*/ 	.short	(.L_17 - .L_16)
	.align		4
.L_16:
        /*0064*/ 	.word	index@(default_function_kernel_1)
        /*0068*/ 	.word	0x00000000
.L_17:


//--------------------- .nv.compat                --------------------------
	.section	.nv.compat,"",@"SHT_CUDA_COMPAT_INFO"
	.align	4
        /*0000*/ 	.byte	0x02, 0x09, 0x00, 0x00, 0x02, 0x02, 0x01, 0x00, 0x02, 0x05, 0x05, 0x00, 0x03, 0x07, 0x01, 0x01
        /*0010*/ 	.byte	0x02, 0x03, 0x00, 0x00, 0x02, 0x06, 0x01, 0x00, 0x04, 0x0b, 0x08, 0x00, 0x01, 0x00, 0x00, 0x00
        /*0020*/ 	.byte	0x00, 0x00, 0x00, 0x00


//--------------------- .nv.info.default_function_kernel --------------------------
	.section	.nv.info.default_function_kernel,"",@"SHT_CUDA_INFO"
	.sectionflags	@""
	.align	4


	//----- nvinfo : EIATTR_CUDA_API_VERSION
	.align		4
        /*0000*/ 	.byte	0x04, 0x37
        /*0002*/ 	.short	(.L_19 - .L_18)
.L_18:
        /*0004*/ 	.word	0x00000082


	//----- nvinfo : EIATTR_KPARAM_INFO
	.align		4
.L_19:
        /*0008*/ 	.byte	0x04, 0x17
        /*000a*/ 	.short	(.L_21 - .L_20)
.L_20:
        /*000c*/ 	.word	0x00000000
        /*0010*/ 	.short	0x0001
        /*0012*/ 	.short	0x0008
        /*0014*/ 	.byte	0x00, 0xf5, 0x21, 0x00


	//----- nvinfo : EIATTR_KPARAM_INFO
	.align		4
.L_21:
        /*0018*/ 	.byte	0x04, 0x17
        /*001a*/ 	.short	(.L_23 - .L_22)
.L_22:
        /*001c*/ 	.word	0x00000000
        /*0020*/ 	.short	0x0000
        /*0022*/ 	.short	0x0000
        /*0024*/ 	.byte	0x00, 0xf5, 0x21, 0x00


	//----- nvinfo : EIATTR_SPARSE_MMA_MASK
	.align		4
.L_23:
        /*0028*/ 	.byte	0x03, 0x50
        /*002a*/ 	.short	0x0000


	//----- nvinfo : EIATTR_MAXREG_COUNT
	.align		4
        /*002c*/ 	.byte	0x03, 0x1b
        /*002e*/ 	.short	0x00ff


	//----- nvinfo : EIATTR_MERCURY_ISA_VERSION
	.align		4
        /*0030*/ 	.byte	0x03, 0x5f
        /*0032*/ 	.short	0x0101


	//----- nvinfo : EIATTR_VRC_CTA_INIT_COUNT
	.align		4
        /*0034*/ 	.byte	0x02, 0x4a
	.zero		1
	.zero		1


	//----- nvinfo : EIATTR_EXIT_INSTR_OFFSETS
	.align		4
        /*0038*/ 	.byte	0x04, 0x1c
        /*003a*/ 	.short	(.L_25 - .L_24)


	//   ....[0]....
.L_24:
        /*003c*/ 	.word	0x00000350


	//----- nvinfo : EIATTR_MAX_THREADS
	.align		4
.L_25:
        /*0040*/ 	.byte	0x04, 0x05
        /*0042*/ 	.short	(.L_27 - .L_26)
.L_26:
        /*0044*/ 	.word	0x00000040
        /*0048*/ 	.word	0x00000001
        /*004c*/ 	.word	0x00000001


	//----- nvinfo : EIATTR_CBANK_PARAM_SIZE
	.align		4
.L_27:
        /*0050*/ 	.byte	0x03, 0x19
        /*0052*/ 	.short	0x0010


	//----- nvinfo : EIATTR_PARAM_CBANK
	.align		4
        /*0054*/ 	.byte	0x04, 0x0a
        /*0056*/ 	.short	(.L_29 - .L_28)
	.align		4
.L_28:
        /*0058*/ 	.word	index@(.nv.constant0.default_function_kernel)
        /*005c*/ 	.short	0x0380
        /*005e*/ 	.short	0x0010


	//----- nvinfo : EIATTR_SW_WAR
	.align		4
.L_29:
        /*0060*/ 	.byte	0x04, 0x36
        /*0062*/ 	.short	(.L_31 - .L_30)
.L_30:
        /*0064*/ 	.word	0x00000008
.L_31:


//--------------------- .nv.info.default_function_kernel_2 --------------------------
	.section	.nv.info.default_function_kernel_2,"",@"SHT_CUDA_INFO"
	.sectionflags	@""
	.align	4


	//----- nvinfo : EIATTR_CUDA_API_VERSION
	.align		4
        /*0000*/ 	.byte	0x04, 0x37
        /*0002*/ 	.short	(.L_33 - .L_32)
.L_32:
        /*0004*/ 	.word	0x00000082


	//----- nvinfo : EIATTR_KPARAM_INFO
	.align		4
.L_33:
        /*0008*/ 	.byte	0x04, 0x17
        /*000a*/ 	.short	(.L_35 - .L_34)
.L_34:
        /*000c*/ 	.word	0x00000000
        /*0010*/ 	.short	0x0001
        /*0012*/ 	.short	0x0008
        /*0014*/ 	.byte	0x00, 0xf5, 0x21, 0x00


	//----- nvinfo : EIATTR_KPARAM_INFO
	.align		4
.L_35:
        /*0018*/ 	.byte	0x04, 0x17
        /*001a*/ 	.short	(.L_37 - .L_36)
.L_36:
        /*001c*/ 	.word	0x00000000
        /*0020*/ 	.short	0x0000
        /*0022*/ 	.short	0x0000
        /*0024*/ 	.byte	0x00, 0xf5, 0x21, 0x00


	//----- nvinfo : EIATTR_SPARSE_MMA_MASK
	.align		4
.L_37:
        /*0028*/ 	.byte	0x03, 0x50
        /*002a*/ 	.short	0x0000


	//----- nvinfo : EIATTR_MAXREG_COUNT
	.align		4
        /*002c*/ 	.byte	0x03, 0x1b
        /*002e*/ 	.short	0x00ff


	//----- nvinfo : EIATTR_MERCURY_ISA_VERSION
	.align		4
        /*0030*/ 	.byte	0x03, 0x5f
        /*0032*/ 	.short	0x0101


	//----- nvinfo : EIATTR_VRC_CTA_INIT_COUNT
	.align		4
        /*0034*/ 	.byte	0x02, 0x4a
	.zero		1
	.zero		1


	//----- nvinfo : EIATTR_EXIT_INSTR_OFFSETS
	.align		4
        /*0038*/ 	.byte	0x04, 0x1c
        /*003a*/ 	.short	(.L_39 - .L_38)


	//   ....[0]....
.L_38:
        /*003c*/ 	.word	0x00000200


	//----- nvinfo : EIATTR_MAX_THREADS
	.align		4
.L_39:
        /*0040*/ 	.byte	0x04, 0x05
        /*0042*/ 	.short	(.L_41 - .L_40)
.L_40:
        /*0044*/ 	.word	0x00000020
        /*0048*/ 	.word	0x00000001
        /*004c*/ 	.word	0x00000001


	//----- nvinfo : EIATTR_CBANK_PARAM_SIZE
	.align		4
.L_41:
        /*0050*/ 	.byte	0x03, 0x19
        /*0052*/ 	.short	0x0010


	//----- nvinfo : EIATTR_PARAM_CBANK
	.align		4
        /*0054*/ 	.byte	0x04, 0x0a
        /*0056*/ 	.short	(.L_43 - .L_42)
	.align		4
.L_42:
        /*0058*/ 	.word	index@(.nv.constant0.default_function_kernel_2)
        /*005c*/ 	.short	0x0380
        /*005e*/ 	.short	0x0010


	//----- nvinfo : EIATTR_SW_WAR
	.align		4
.L_43:
        /*0060*/ 	.byte	0x04, 0x36
        /*0062*/ 	.short	(.L_45 - .L_44)
.L_44:
        /*0064*/ 	.word	0x00000008
.L_45:


//--------------------- .nv.info.default_function_kernel_1 --------------------------
	.section	.nv.info.default_function_kernel_1,"",@"SHT_CUDA_INFO"
	.sectionflags	@""
	.align	4


	//----- nvinfo : EIATTR_CUDA_API_VERSION
	.align		4
        /*0000*/ 	.byte	0x04, 0x37
        /*0002*/ 	.short	(.L_47 - .L_46)
.L_46:
        /*0004*/ 	.word	0x00000082


	//----- nvinfo : EIATTR_KPARAM_INFO
	.align		4
.L_47:
        /*0008*/ 	.byte	0x04, 0x17
        /*000a*/ 	.short	(.L_49 - .L_48)
.L_48:
        /*000c*/ 	.word	0x00000000
        /*0010*/ 	.short	0x0001
        /*0012*/ 	.short	0x0008
        /*0014*/ 	.byte	0x00, 0xf5, 0x21, 0x00


	//----- nvinfo : EIATTR_KPARAM_INFO
	.align		4
.L_49:
        /*0018*/ 	.byte	0x04, 0x17
        /*001a*/ 	.short	(.L_51 - .L_50)
.L_50:
        /*001c*/ 	.word	0x00000000
        /*0020*/ 	.short	0x0000
        /*0022*/ 	.short	0x0000
        /*0024*/ 	.byte	0x00, 0xf5, 0x21, 0x00


	//----- nvinfo : EIATTR_SPARSE_MMA_MASK
	.align		4
.L_51:
        /*0028*/ 	.byte	0x03, 0x50
        /*002a*/ 	.short	0x0000


	//----- nvinfo : EIATTR_MAXREG_COUNT
	.align		4
        /*002c*/ 	.byte	0x03, 0x1b
        /*002e*/ 	.short	0x00ff


	//----- nvinfo : EIATTR_NUM_BARRIERS
	.align		4
        /*0030*/ 	.byte	0x02, 0x4c
        /*0032*/ 	.byte	0x01
	.zero		1


	//----- nvinfo : EIATTR_MERCURY_ISA_VERSION
	.align		4
        /*0034*/ 	.byte	0x03, 0x5f
        /*0036*/ 	.short	0x0101


	//----- nvinfo : EIATTR_VRC_CTA_INIT_COUNT
	.align		4
        /*0038*/ 	.byte	0x02, 0x4a
	.zero		1
	.zero		1


	//----- nvinfo : EIATTR_EXIT_INSTR_OFFSETS
	.align		4
        /*003c*/ 	.byte	0x04, 0x1c
        /*003e*/ 	.short	(.L_53 - .L_52)


	//   ....[0]....
.L_52:
        /*0040*/ 	.word	0x00001890


	//----- nvinfo : EIATTR_MAX_THREADS
	.align		4
.L_53:
        /*0044*/ 	.byte	0x04, 0x05
        /*0046*/ 	.short	(.L_55 - .L_54)
.L_54:
        /*0048*/ 	.word	0x00000048
        /*004c*/ 	.word	0x00000001
        /*0050*/ 	.word	0x00000001


	//----- nvinfo : EIATTR_CBANK_PARAM_SIZE
	.align		4
.L_55:
        /*0054*/ 	.byte	0x03, 0x19
        /*0056*/ 	.short	0x0010


	//----- nvinfo : EIATTR_PARAM_CBANK
	.align		4
        /*0058*/ 	.byte	0x04, 0x0a
        /*005a*/ 	.short	(.L_57 - .L_56)
	.align		4
.L_56:
        /*005c*/ 	.word	index@(.nv.constant0.default_function_kernel_1)
        /*0060*/ 	.short	0x0380
        /*0062*/ 	.short	0x0010


	//----- nvinfo : EIATTR_SW_WAR
	.align		4
.L_57:
        /*0064*/ 	.byte	0x04, 0x36
        /*0066*/ 	.short	(.L_59 - .L_58)
.L_58:
        /*0068*/ 	.word	0x00000008
.L_59:


//--------------------- .nv.callgraph             --------------------------
	.section	.nv.callgraph,"",@"SHT_CUDA_CALLGRAPH"
	.align	4
	.sectionentsize	8
	.align		4
        /*0000*/ 	.word	0x00000000
	.align		4
        /*0004*/ 	.word	0xffffffff
	.align		4
        /*0008*/ 	.word	0x00000000
	.align		4
        /*000c*/ 	.word	0xfffffffe
	.align		4
        /*0010*/ 	.word	0x00000000
	.align		4
        /*0014*/ 	.word	0xfffffffd
	.align		4
        /*0018*/ 	.word	0x00000000
	.align		4
        /*001c*/ 	.word	0xfffffffc


//--------------------- .text.default_function_kernel --------------------------
	.section	.text.default_function_kernel,"ax",@progbits
	.align	128
        .global         default_function_kernel
        .type           default_function_kernel,@function
        .size           default_function_kernel,(.L_x_3 - default_function_kernel)
        .other          default_function_kernel,@"STO_CUDA_ENTRY STV_DEFAULT"
default_function_kernel:
.text.default_function_kernel:
[----:B------:R-:W-:Y:S01]  /*0000*/  LDC R1, c[0x0][0x37c] ;  /* 0x0000df00ff017b82 */ /* 0x000fe20000000800 */
[----:B------:R-:W0:Y:S07]  /*0010*/  S2R R0, SR_TID.X ;  /* 0x0000000000007919 */ /* 0x000e2e0000002100 */
[----:B------:R-:W1:Y:S01]  /*0020*/  S2UR UR4, SR_CTAID.X ;  /* 0x00000000000479c3 */ /* 0x000e620000002500 */
[----:B------:R-:W2:Y:S07]  /*0030*/  LDCU.64 UR6, c[0x0][0x358] ;  /* 0x00006b00ff0677ac */ /* 0x000eae0008000a00 */
[----:B------:R-:W3:Y:S01]  /*0040*/  LDC.64 R2, c[0x0][0x388] ;  /* 0x0000e200ff027b82 */ /* 0x000ee20000000a00 */
[----:B-1----:R-:W-:-:S06]  /*0050*/  USHF.L.U32 UR4, UR4, 0x6, URZ ;  /* 0x0000000604047899 */ /* 0x002fcc00080006ff */
[----:B0-----:R-:W-:-:S05]  /*0060*/  LOP3.LUT R0, R0, UR4, RZ, 0xfc, !PT ;  /* 0x0000000400007c12 */ /* 0x001fca000f8efcff */
[----:B---3--:R-:W-:-:S06]  /*0070*/  IMAD.WIDE.U32 R2, R0, 0x4, R2 ;  /* 0x0000000400027825 */ /* 0x008fcc00078e0002 */
[----:B--2---:R-:W2:Y:S01]  /*0080*/  LDG.E.CONSTANT R2, desc[UR6][R2.64] ;  /* 0x0000000602027981 */ /* 0x004ea2000c1e9900 */
[----:B------:R-:W-:Y:S01]  /*0090*/  HFMA2 R9, -RZ, RZ, 1.625, 0 ;  /* 0x3e800000ff097431 */ /* 0x000fe200000001ff */
[----:B------:R-:W-:Y:S01]  /*00a0*/  MOV R8, 0x3d39bf78 ;  /* 0x3d39bf7800087802 */ /* 0x000fe20000000f00 */
[C---:B--2---:R-:W-:Y:S01]  /*00b0*/  FFMA R4, R2.reuse, R2, 1 ;  /* 0x3f80000002047423 */ /* 0x044fe20000000002 */
[----:B------:R-:W-:-:S03]  /*00c0*/  FSETP.GT.AND P0, PT, |R2|, 8388608, PT ;  /* 0x4b0000000200780b */ /* 0x000fc60003f04200 */
[----:B------:R-:W0:Y:S02]  /*00d0*/  MUFU.RSQ R5, R4 ;  /* 0x0000000400057308 */ /* 0x000e240000001400 */
[----:B0-----:R-:W-:-:S06]  /*00e0*/  FFMA R5, R4, R5, 1 ;  /* 0x3f80000004057423 */ /* 0x001fcc0000000005 */
[----:B------:R-:W0:Y:S02]  /*00f0*/  MUFU.RCP R5, R5 ;  /* 0x0000000500057308 */ /* 0x000e240000001000 */
[----:B0-----:R-:W-:-:S04]  /*0100*/  FMUL R7, |R2|, R5 ;  /* 0x0000000502077220 */ /* 0x001fc80000400200 */
[----:B------:R-:W-:-:S05]  /*0110*/  FFMA R7, |R2|, R7, |R2| ;  /* 0x0000000702077223 */ /* 0x000fca0000000602 */
[----:B------:R-:W-:-:S04]  /*0120*/  FSEL R7, |R2|, R7, P0 ;  /* 0x0000000702077208 */ /* 0x000fc80000000200 */
[C---:B------:R-:W-:Y:S01]  /*0130*/  ISETP.GE.U32.AND P1, PT, R7.reuse, 0x7f800000, PT ;  /* 0x7f8000000700780c */ /* 0x040fe20003f26070 */
[----:B------:R-:W-:-:S03]  /*0140*/  FADD.RZ R6, R7, 1 ;  /* 0x3f80000007067421 */ /* 0x000fc6000000c000 */
[----:B------:R-:W-:Y:S02]  /*0150*/  ISETP.GT.AND P2, PT, R7, -0x40800000, P1 ;  /* 0xbf8000000700780c */ /* 0x000fe40000f44270 */
[----:B------:R-:W-:-:S04]  /*0160*/  IADD3 R6, PT, PT, R6, -0x3f400000, RZ ;  /* 0xc0c0000006067810 */ /* 0x000fc80007ffe0ff */
[----:B------:R-:W-:-:S04]  /*0170*/  LOP3.LUT R6, R6, 0xff800000, RZ, 0xc0, !PT ;  /* 0xff80000006067812 */ /* 0x000fc800078ec0ff */
[----:B------:R-:W-:Y:S02]  /*0180*/  IADD3 R4, PT, PT, -R6, 0x40800000, RZ ;  /* 0x4080000006047810 */ /* 0x000fe40007ffe1ff */
[-C--:B------:R-:W-:Y:S02]  /*0190*/  IADD3 R3, PT, PT, R7, -R6.reuse, RZ ;  /* 0x8000000607037210 */ /* 0x080fe40007ffe0ff */
[----:B------:R-:W-:Y:S01]  /*01a0*/  I2FP.F32.S32 R6, R6 ;  /* 0x0000000600067245 */ /* 0x000fe20000201400 */
[----:B------:R-:W-:-:S04]  /*01b0*/  FFMA R4, R4, R9, -1 ;  /* 0xbf80000004047423 */ /* 0x000fc80000000009 */
[----:B------:R-:W-:Y:S01]  /*01c0*/  FADD R3, R3, R4 ;  /* 0x0000000403037221 */ /* 0x000fe20000000000 */
[----:B------:R-:W-:-:S03]  /*01d0*/  FMUL R6, R6, 1.1920928955078125e-07 ;  /* 0x3400000006067820 */ /* 0x000fc60000400000 */
[----:B------:R-:W-:Y:S01]  /*01e0*/  FFMA R4, R3, -R8, 0.10546888411045074463 ;  /* 0x3dd8001203047423 */ /* 0x000fe20000000808 */
[----:B------:R-:W-:-:S03]  /*01f0*/  @P1 MOV R8, 0x7f800000 ;  /* 0x7f80000000081802 */ /* 0x000fc60000000f00 */
[----:B------:R-:W-:-:S04]  /*0200*/  FFMA R4, R3, R4, -0.13229703903198242188 ;  /* 0xbe0778e003047423 */ /* 0x000fc80000000004 */
[----:B------:R-:W-:-:S04]  /*0210*/  FFMA R4, R3, R4, 0.14491446316242218018 ;  /* 0x3e14647503047423 */ /* 0x000fc80000000004 */
[----:B------:R-:W-:-:S04]  /*0220*/  FFMA R4, R3, R4, -0.16641564667224884033 ;  /* 0xbe2a68dd03047423 */ /* 0x000fc80000000004 */
[----:B------:R-:W-:-:S04]  /*0230*/  FFMA R4, R3, R4, 0.19988867640495300293 ;  /* 0x3e4caf9e03047423 */ /* 0x000fc80000000004 */
[----:B------:R-:W-:-:S04]  /*0240*/  FFMA R4, R3, R4, -0.25000196695327758789 ;  /* 0xbe80004203047423 */ /* 0x000fc80000000004 */
[----:B------:R-:W-:-:S04]  /*0250*/  FFMA R4, R3, R4, 0.33333510160446166992 ;  /* 0x3eaaaae603047423 */ /* 0x000fc80000000004 */
[----:B------:R-:W-:-:S04]  /*0260*/  FFMA R4, R3, R4, -0.5 ;  /* 0xbf00000003047423 */ /* 0x000fc80000000004 */
[----:B------:R-:W-:-:S04]  /*0270*/  FMUL R4, R3, R4 ;  /* 0x0000000403047220 */ /* 0x000fc80000400000 */
[----:B------:R-:W-:Y:S02]  /*0280*/  FFMA R3, R3, R4, R3 ;  /* 0x0000000403037223 */ /* 0x000fe40000000003 */
[----:B------:R-:W0:Y:S02]  /*0290*/  LDC.64 R4, c[0x0][0x380] ;  /* 0x0000e000ff047b82 */ /* 0x000e240000000a00 */
[----:B------:R-:W-:Y:S01]  /*02a0*/  FFMA R3, R6, 0.69314718246459960938, R3 ;  /* 0x3f31721806037823 */ /* 0x000fe20000000003 */
[C---:B------:R-:W-:Y:S01]  /*02b0*/  @P2 FFMA R3, R7.reuse, R8, +INF ;  /* 0x7f80000007032423 */ /* 0x040fe20000000008 */
[----:B------:R-:W-:-:S04]  /*02c0*/  @P1 FSETP.NEU.AND P2, PT, R7, RZ, PT ;  /* 0x000000ff0700120b */ /* 0x000fc80003f4d000 */
[----:B------:R-:W-:-:S04]  /*02d0*/  @P1 FSEL R3, R3, -RZ, P2 ;  /* 0x800000ff03031208 */ /* 0x000fc80001000000 */
[----:B------:R-:W-:-:S05]  /*02e0*/  MOV R7, R3 ;  /* 0x0000000300077202 */ /* 0x000fca0000000f00 */
[----:B------:R-:W-:Y:S01]  /*02f0*/  @P0 FADD R7, R7, 0.69314718246459960938 ;  /* 0x3f31721807070421 */ /* 0x000fe20000000000 */
[----:B------:R-:W-:-:S04]  /*0300*/  FSETP.NAN.AND P0, PT, |R2|, |R2|, PT ;  /* 0x400000020200720b */ /* 0x000fc80003f08200 */
[----:B------:R-:W-:Y:S01]  /*0310*/  LOP3.LUT R6, R7, 0x80000000, R2, 0xb8, !PT ;  /* 0x8000000007067812 */ /* 0x000fe200078eb802 */
[----:B0-----:R-:W-:-:S03]  /*0320*/  IMAD.WIDE.U32 R2, R0, 0x4, R4 ;  /* 0x0000000400027825 */ /* 0x001fc600078e0004 */
[----:B------:R-:W-:-:S05]  /*0330*/  FSEL R5, R6, R7, !P0 ;  /* 0x0000000706057208 */ /* 0x000fca0004000000 */
[----:B------:R-:W-:Y:S01]  /*0340*/  STG.E desc[UR6][R2.64], R5 ;  /* 0x0000000502007986 */ /* 0x000fe2000c101906 */
[----:B------:R-:W-:Y:S05]  /*0350*/  EXIT ;  /* 0x000000000000794d */ /* 0x000fea0003800000 */
.L_x_0:
[----:B------:R-:W-:-:S00]  /*0360*/  BRA `(.L_x_0) ;  /* 0xfffffffc00fc7947 */ /* 0x000fc0000383ffff */
[----:B------:R-:W-:-:S00]  /*0370*/  NOP ;  /* 0x0000000000007918 */ /* 0x000fc00000000000 */
        /* <DEDUP_REMOVED lines=8> */
.L_x_3:


//--------------------- .text.default_function_kernel_2 --------------------------
	.section	.text.default_function_kernel_2,"ax",@progbits
	.align	128
        .global         default_function_kernel_2
        .type           default_function_kernel_2,@function
        .size           default_function_kernel_2,(.L_x_4 - default_function_kernel_2)
        .other          default_function_kernel_2,@"STO_CUDA_ENTRY STV_DEFAULT"
default_function_kernel_2:
.text.default_function_kernel_2:
[----:B------:R-:W-:Y:S01]  /*0000*/  LDC R1, c[0x0][0x37c] ;  /* 0x0000df00ff017b82 */ /* 0x000fe20000000800 */
[----:B------:R-:W0:Y:S07]  /*0010*/  S2R R5, SR_TID.X ;  /* 0x0000000000057919 */ /* 0x000e2e0000002100 */
[----:B------:R-:W1:Y:S01]  /*0020*/  S2UR UR4, SR_CTAID.X ;  /* 0x00000000000479c3 */ /* 0x000e620000002500 */
[----:B------:R-:W2:Y:S07]  /*0030*/  LDCU.64 UR6, c[0x0][0x358] ;  /* 0x00006b00ff0677ac */ /* 0x000eae0008000a00 */
[----:B------:R-:W3:Y:S01]  /*0040*/  LDC.64 R2, c[0x0][0x388] ;  /* 0x0000e200ff027b82 */ /* 0x000ee20000000a00 */
[----:B-1----:R-:W-:-:S06]  /*0050*/  USHF.L.U32 UR4, UR4, 0x5, URZ ;  /* 0x0000000504047899 */ /* 0x002fcc00080006ff */
[----:B0-----:R-:W-:-:S05]  /*0060*/  LOP3.LUT R5, R5, UR4, RZ, 0xfc, !PT ;  /* 0x0000000405057c12 */ /* 0x001fca000f8efcff */
[----:B---3--:R-:W-:-:S05]  /*0070*/  IMAD.WIDE.U32 R2, R5, 0x4, R2 ;  /* 0x0000000405027825 */ /* 0x008fca00078e0002 */
[----:B--2---:R0:W2:Y:S01]  /*0080*/  LDG.E.CONSTANT R0, desc[UR6][R2.64] ;  /* 0x0000000602007981 */ /* 0x0040a2000c1e9900 */
[----:B------:R-:W-:Y:S01]  /*0090*/  HFMA2 R9, -RZ, RZ, 0.890625, -0.00056934356689453125 ;  /* 0x3b2090aaff097431 */ /* 0x000fe200000001ff */
[----:B0-----:R-:W0:Y:S02]  /*00a0*/  LDC.64 R2, c[0x0][0x380] ;  /* 0x0000e000ff027b82 */ /* 0x001e240000000a00 */
[----:B0-----:R-:W-:Y:S01]  /*00b0*/  IMAD.WIDE.U32 R2, R5, 0x4, R2 ;  /* 0x0000000405027825 */ /* 0x001fe200078e0002 */
[----:B--2---:R-:W0:Y:S01]  /*00c0*/  MUFU.RCP R7, |R0| ;  /* 0x4000000000077308 */ /* 0x004e220000001000 */
[----:B------:R-:W-:-:S04]  /*00d0*/  FSETP.GT.AND P0, PT, |R0|, 1, PT ;  /* 0x3f8000000000780b */ /* 0x000fc80003f04200 */
[----:B0-----:R-:W-:-:S05]  /*00e0*/  FSEL R7, R7, |R0|, P0 ;  /* 0x4000000007077208 */ /* 0x001fca0000000000 */
[----:B------:R-:W-:-:S04]  /*00f0*/  FMUL R4, R7, R7 ;  /* 0x0000000707047220 */ /* 0x000fc80000400000 */
[----:B------:R-:W-:-:S04]  /*0100*/  FFMA R9, R4, R9, -0.014396979473531246185 ;  /* 0xbc6be14f04097423 */ /* 0x000fc80000000009 */
[----:B------:R-:W-:-:S04]  /*0110*/  FFMA R9, R4, R9, 0.039849750697612762451 ;  /* 0x3d23397e04097423 */ /* 0x000fc80000000009 */
[----:B------:R-:W-:-:S04]  /*0120*/  FFMA R9, R4, R9, -0.072529748082160949707 ;  /* 0xbd948a7a04097423 */ /* 0x000fc80000000009 */
[----:B------:R-:W-:-:S04]  /*0130*/  FFMA R9, R4, R9, 0.10518480092287063599 ;  /* 0x3dd76b2104097423 */ /* 0x000fc80000000009 */
[----:B------:R-:W-:-:S04]  /*0140*/  FFMA R9, R4, R9, -0.14171802997589111328 ;  /* 0xbe111e8804097423 */ /* 0x000fc80000000009 */
[----:B------:R-:W-:-:S04]  /*0150*/  FFMA R9, R4, R9, 0.19988775253295898438 ;  /* 0x3e4caf6004097423 */ /* 0x000fc80000000009 */
[----:B------:R-:W-:-:S04]  /*0160*/  FFMA R9, R4, R9, -0.33332940936088562012 ;  /* 0xbeaaaa2704097423 */ /* 0x000fc80000000009 */
[----:B------:R-:W-:Y:S01]  /*0170*/  FMUL R4, R4, R9 ;  /* 0x0000000904047220 */ /* 0x000fe20000400000 */
[----:B------:R-:W-:-:S03]  /*0180*/  MOV R9, 0x3f6ee581 ;  /* 0x3f6ee58100097802 */ /* 0x000fc60000000f00 */
[----:B------:R-:W-:Y:S01]  /*0190*/  FFMA R4, R7, R4, R7 ;  /* 0x0000000407047223 */ /* 0x000fe20000000007 */
[----:B------:R-:W-:-:S03]  /*01a0*/  FADD R7, |R0|, -RZ ;  /* 0x800000ff00077221 */ /* 0x000fc60000000200 */
[----:B------:R-:W-:Y:S01]  /*01b0*/  @P0 FFMA R4, R9, 1.6832555532455444336, -R4 ;  /* 0x3fd774eb09040823 */ /* 0x000fe20000000804 */
[----:B------:R-:W-:-:S04]  /*01c0*/  FSETP.NAN.AND P0, PT, |R0|, |R0|, PT ;  /* 0x400000000000720b */ /* 0x000fc80003f08200 */
[----:B------:R-:W-:-:S04]  /*01d0*/  LOP3.LUT R7, R4, 0x80000000, R7, 0xb8, !PT ;  /* 0x8000000004077812 */ /* 0x000fc800078eb807 */
[----:B------:R-:W-:-:S05]  /*01e0*/  FSEL R7, R7, R4, !P0 ;  /* 0x0000000407077208 */ /* 0x000fca0004000000 */
[----:B------:R-:W-:Y:S01]  /*01f0*/  STG.E desc[UR6][R2.64], R7 ;  /* 0x0000000702007986 */ /* 0x000fe2000c101906 */
[----:B------:R-:W-:Y:S05]  /*0200*/  EXIT ;  /* 0x000000000000794d */ /* 0x000fea0003800000 */
.L_x_1:
        /* <DEDUP_REMOVED lines=15> */
.L_x_4:


//--------------------- .text.default_function_kernel_1 --------------------------
	.section	.text.default_function_kernel_1,"ax",@progbits
	.align	128
        .global         default_function_kernel_1
        .type           default_function_kernel_1,@function
        .size           default_function_kernel_1,(.L_x_5 - default_function_kernel_1)
        .other          default_function_kernel_1,@"STO_CUDA_ENTRY STV_DEFAULT"
default_function_kernel_1:
.text.default_function_kernel_1:
[----:B------:R-:W-:Y:S01]  /*0000*/  LDC R1, c[0x0][0x37c] ;  /* 0x0000df00ff017b82 */ /* 0x000fe20000000800 */
[----:B------:R-:W0:Y:S07]  /*0010*/  S2R R8, SR_TID.X ;  /* 0x0000000000087919 */ /* 0x000e2e0000002100 */
[----:B------:R-:W0:Y:S01]  /*0020*/  LDC.64 R12, c[0x0][0x388] ;  /* 0x0000e200ff0c7b82 */ /* 0x000e220000000a00 */
[----:B------:R-:W1:Y:S01]  /*0030*/  LDCU.64 UR6, c[0x0][0x358] ;  /* 0x00006b00ff0677ac */ /* 0x000e620008000a00 */
[----:B0-----:R-:W-:-:S05]  /*0040*/  IMAD.WIDE.U32 R26, R8, 0x4, R12 ;  /* 0x00000004081a7825 */ /* 0x001fca00078e000c */
[----:B-1----:R-:W2:Y:S04]  /*0050*/  LDG.E.CONSTANT R0, desc[UR6][R26.64] ;  /* 0x000000061a007981 */ /* 0x002ea8000c1e9900 */
[----:B------:R-:W3:Y:S04]  /*0060*/  LDG.E.CONSTANT R7, desc[UR6][R26.64+0x120] ;  /* 0x000120061a077981 */ /* 0x000ee8000c1e9900 */
[----:B------:R-:W4:Y:S04]  /*0070*/  LDG.E.CONSTANT R3, desc[UR6][R26.64+0x240] ;  /* 0x000240061a037981 */ /* 0x000f28000c1e9900 */
[----:B------:R-:W5:Y:S04]  /*0080*/  LDG.E.CONSTANT R5, desc[UR6][R26.64+0x360] ;  /* 0x000360061a057981 */ /* 0x000f68000c1e9900 */
[----:B------:R-:W5:Y:S04]  /*0090*/  LDG.E.CONSTANT R4, desc[UR6][R26.64+0x480] ;  /* 0x000480061a047981 */ /* 0x000f68000c1e9900 */
[----:B------:R-:W5:Y:S01]  /*00a0*/  LDG.E.CONSTANT R2, desc[UR6][R26.64+0x5a0] ;  /* 0x0005a0061a027981 */ /* 0x000f62000c1e9900 */
[----:B------:R-:W-:Y:S01]  /*00b0*/  MOV R25, 0x3d39bf78 ;  /* 0x3d39bf7800197802 */ /* 0x000fe20000000f00 */
[C---:B--2---:R-:W-:Y:S01]  /*00c0*/  FFMA R6, R0.reuse, R0, -1 ;  /* 0xbf80000000067423 */ /* 0x044fe20000000000 */
[----:B------:R-:W-:-:S03]  /*00d0*/  FADD R0, R0, -1 ;  /* 0xbf80000000007421 */ /* 0x000fc60000000000 */
[----:B------:R-:W0:Y:S01]  /*00e0*/  MUFU.RSQ R9, R6 ;  /* 0x0000000600097308 */ /* 0x000e220000001400 */
[----:B------:R-:W-:Y:S01]  /*00f0*/  FSETP.NEU.AND P0, PT, R6, RZ, PT ;  /* 0x000000ff0600720b */ /* 0x000fe20003f0d000 */
[----:B---3--:R-:W-:Y:S01]  /*0100*/  FFMA R15, R7, R7, -1 ;  /* 0xbf800000070f7423 */ /* 0x008fe20000000007 */
[----:B------:R-:W-:Y:S01]  /*0110*/  ISETP.GT.U32.AND P1, PT, R0, 0x4b000000, PT ;  /* 0x4b0000000000780c */ /* 0x000fe20003f24070 */
[----:B0-----:R-:W-:Y:S01]  /*0120*/  FMUL R11, R6, R9 ;  /* 0x00000009060b7220 */ /* 0x001fe20000400000 */
[----:B------:R-:W-:-:S03]  /*0130*/  FMUL R10, R9, 0.5 ;  /* 0x3f000000090a7820 */ /* 0x000fc60000400000 */
[----:B------:R-:W-:-:S04]  /*0140*/  FFMA R9, -R11, R11, R6 ;  /* 0x0000000b0b097223 */ /* 0x000fc80000000106 */
[----:B------:R-:W-:Y:S02]  /*0150*/  FFMA R9, R10, R9, R11 ;  /* 0x000000090a097223 */ /* 0x000fe4000000000b */
[----:B------:R-:W0:Y:S03]  /*0160*/  MUFU.RSQ R10, R15 ;  /* 0x0000000f000a7308 */ /* 0x000e260000001400 */
[----:B------:R-:W-:Y:S02]  /*0170*/  FSEL R9, R9, RZ, P0 ;  /* 0x000000ff09097208 */ /* 0x000fe40000000000 */
[----:B------:R-:W-:Y:S02]  /*0180*/  FSETP.NEU.AND P0, PT, R15, RZ, PT ;  /* 0x000000ff0f00720b */ /* 0x000fe40003f0d000 */
[----:B------:R-:W-:-:S05]  /*0190*/  FSEL R9, R9, -1.0000001192092895508, !P1 ;  /* 0xbf80000109097808 */ /* 0x000fca0004800000 */
[----:B------:R-:W-:-:S04]  /*01a0*/  FADD R9, R0, R9 ;  /* 0x0000000900097221 */ /* 0x000fc80000000000 */
[----:B------:R-:W-:Y:S01]  /*01b0*/  FADD.RZ R6, R9, 1 ;  /* 0x3f80000009067421 */ /* 0x000fe2000000c000 */
[----:B0-----:R-:W-:Y:S01]  /*01c0*/  FMUL R18, R15, R10 ;  /* 0x0000000a0f127220 */ /* 0x001fe20000400000 */
[----:B------:R-:W-:Y:S01]  /*01d0*/  FMUL R17, R10, 0.5 ;  /* 0x3f0000000a117820 */ /* 0x000fe20000400000 */
[----:B------:R-:W-:Y:S02]  /*01e0*/  FADD R10, R7, -1 ;  /* 0xbf800000070a7421 */ /* 0x000fe40000000000 */
[----:B------:R-:W-:Y:S01]  /*01f0*/  IADD3 R6, PT, PT, R6, -0x3f400000, RZ ;  /* 0xc0c0000006067810 */ /* 0x000fe20007ffe0ff */
[----:B------:R-:W-:Y:S02]  /*0200*/  FFMA R19, -R18, R18, R15 ;  /* 0x0000001212137223 */ /* 0x000fe4000000010f */
[----:B------:R-:W-:Y:S02]  /*0210*/  ISETP.GT.U32.AND P1, PT, R10, 0x4b000000, PT ;  /* 0x4b0000000a00780c */ /* 0x000fe40003f24070 */
[----:B------:R-:W-:Y:S01]  /*0220*/  LOP3.LUT R16, R6, 0xff800000, RZ, 0xc0, !PT ;  /* 0xff80000006107812 */ /* 0x000fe200078ec0ff */
[----:B------:R-:W-:-:S02]  /*0230*/  HFMA2 R6, -RZ, RZ, 1.625, 0 ;  /* 0x3e800000ff067431 */ /* 0x000fc400000001ff */
[----:B------:R-:W-:Y:S01]  /*0240*/  FFMA R17, R17, R19, R18 ;  /* 0x0000001311117223 */ /* 0x000fe20000000012 */
[----:B------:R-:W-:Y:S02]  /*0250*/  IADD3 R11, PT, PT, -R16, 0x40800000, RZ ;  /* 0x40800000100b7810 */ /* 0x000fe40007ffe1ff */
[----:B------:R-:W-:Y:S02]  /*0260*/  IADD3 R14, PT, PT, R9, -R16, RZ ;  /* 0x80000010090e7210 */ /* 0x000fe40007ffe0ff */
[----:B------:R-:W-:Y:S02]  /*0270*/  FSEL R17, R17, RZ, P0 ;  /* 0x000000ff11117208 */ /* 0x000fe40000000000 */
[----:B------:R-:W-:Y:S01]  /*0280*/  ISETP.GE.U32.AND P0, PT, R9, 0x7f800000, PT ;  /* 0x7f8000000900780c */ /* 0x000fe20003f06070 */
[----:B------:R-:W-:Y:S01]  /*0290*/  FFMA R11, R11, R6, -1 ;  /* 0xbf8000000b0b7423 */ /* 0x000fe20000000006 */
[----:B------:R-:W-:Y:S02]  /*02a0*/  FSEL R19, R17, -1.0000001192092895508, !P1 ;  /* 0xbf80000111137808 */ /* 0x000fe40004800000 */
[----:B------:R-:W-:Y:S01]  /*02b0*/  ISETP.GT.AND P3, PT, R9, -0x40800000, P0 ;  /* 0xbf8000000900780c */ /* 0x000fe20000764270 */
[----:B------:R-:W-:Y:S01]  /*02c0*/  FADD R14, R14, R11 ;  /* 0x0000000b0e0e7221 */ /* 0x000fe20000000000 */
[----:B----4-:R-:W-:Y:S01]  /*02d0*/  FFMA R11, R3, R3, -1 ;  /* 0xbf800000030b7423 */ /* 0x010fe20000000003 */
[----:B------:R-:W0:Y:S01]  /*02e0*/  S2UR UR4, SR_CTAID.X ;  /* 0x00000000000479c3 */ /* 0x000e220000002500 */
[----:B------:R-:W-:Y:S01]  /*02f0*/  SHF.L.U32 R28, R8, 0x3, RZ ;  /* 0x00000003081c7819 */ /* 0x000fe200000006ff */
[----:B------:R-:W-:Y:S01]  /*0300*/  FFMA R7, R14, -R25, 0.10546888411045074463 ;  /* 0x3dd800120e077423 */ /* 0x000fe20000000819 */
[----:B------:R-:W1:Y:S01]  /*0310*/  MUFU.RSQ R18, R11 ;  /* 0x0000000b00127308 */ /* 0x000e620000001400 */
[----:B------:R-:W-:-:S02]  /*0320*/  FSETP.NEU.AND P2, PT, R11, RZ, PT ;  /* 0x000000ff0b00720b */ /* 0x000fc40003f4d000 */
[----:B------:R-:W-:Y:S01]  /*0330*/  FFMA R7, R14, R7, -0.13229703903198242188 ;  /* 0xbe0778e00e077423 */ /* 0x000fe20000000007 */
[----:B------:R-:W-:-:S03]  /*0340*/  P2R R17, PR, RZ, 0x2 ;  /* 0x00000002ff117803 */ /* 0x000fc60000000000 */
[----:B------:R-:W-:Y:S01]  /*0350*/  FFMA R15, R14, R7, 0.14491446316242218018 ;  /* 0x3e1464750e0f7423 */ /* 0x000fe20000000007 */
[----:B------:R-:W-:-:S03]  /*0360*/  FADD R7, R10, R19 ;  /* 0x000000130a077221 */ /* 0x000fc60000000000 */
[----:B------:R-:W-:Y:S01]  /*0370*/  FFMA R15, R14, R15, -0.16641564667224884033 ;  /* 0xbe2a68dd0e0f7423 */ /* 0x000fe2000000000f */
[----:B------:R-:W-:-:S03]  /*0380*/  FADD.RZ R10, R7, 1 ;  /* 0x3f800000070a7421 */ /* 0x000fc6000000c000 */
[----:B------:R-:W-:Y:S02]  /*0390*/  FFMA R15, R14, R15, 0.19988867640495300293 ;  /* 0x3e4caf9e0e0f7423 */ /* 0x000fe4000000000f */
[----:B------:R-:W-:Y:S01]  /*03a0*/  IADD3 R10, PT, PT, R10, -0x3f400000, RZ ;  /* 0xc0c000000a0a7810 */ /* 0x000fe20007ffe0ff */
[----:B-1----:R-:W-:Y:S01]  /*03b0*/  FMUL R20, R11, R18 ;  /* 0x000000120b147220 */ /* 0x002fe20000400000 */
[----:B------:R-:W-:Y:S01]  /*03c0*/  FFMA R15, R14, R15, -0.25000196695327758789 ;  /* 0xbe8000420e0f7423 */ /* 0x000fe2000000000f */
[----:B------:R-:W-:Y:S01]  /*03d0*/  FMUL R23, R18, 0.5 ;  /* 0x3f00000012177820 */ /* 0x000fe20000400000 */
[----:B------:R-:W-:Y:S02]  /*03e0*/  LOP3.LUT R10, R10, 0xff800000, RZ, 0xc0, !PT ;  /* 0xff8000000a0a7812 */ /* 0x000fe400078ec0ff */
[----:B------:R-:W-:Y:S02]  /*03f0*/  FFMA R15, R14, R15, 0.33333510160446166992 ;  /* 0x3eaaaae60e0f7423 */ /* 0x000fe4000000000f */
[----:B------:R-:W-:-:S02]  /*0400*/  IADD3 R21, PT, PT, -R10, 0x40800000, RZ ;  /* 0x408000000a157810 */ /* 0x000fc40007ffe1ff */
[C---:B------:R-:W-:Y:S01]  /*0410*/  FFMA R15, R14.reuse, R15, -0.5 ;  /* 0xbf0000000e0f7423 */ /* 0x040fe2000000000f */
[----:B------:R-:W-:Y:S02]  /*0420*/  IADD3 R19, PT, PT, R7, -R10, RZ ;  /* 0x8000000a07137210 */ /* 0x000fe40007ffe0ff */
[----:B------:R-:W-:Y:S01]  /*0430*/  FFMA R22, R21, R6, -1 ;  /* 0xbf80000015167423 */ /* 0x000fe20000000006 */
[----:B------:R-:W-:Y:S01]  /*0440*/  FMUL R15, R14, R15 ;  /* 0x0000000f0e0f7220 */ /* 0x000fe20000400000 */
[----:B------:R-:W-:Y:S01]  /*0450*/  FFMA R21, -R20, R20, R11 ;  /* 0x0000001414157223 */ /* 0x000fe2000000010b */
[----:B-----5:R-:W-:Y:S01]  /*0460*/  FFMA R11, R4, R4, -1 ;  /* 0xbf800000040b7423 */ /* 0x020fe20000000004 */
[----:B------:R-:W-:Y:S01]  /*0470*/  I2FP.F32.S32 R10, R10 ;  /* 0x0000000a000a7245 */ /* 0x000fe20000201400 */
[----:B------:R-:W-:Y:S01]  /*0480*/  FFMA R18, R14, R15, R14 ;  /* 0x0000000f0e127223 */ /* 0x000fe2000000000e */
[----:B------:R-:W-:Y:S01]  /*0490*/  FADD R14, R19, R22 ;  /* 0x00000016130e7221 */ /* 0x000fe20000000000 */
[----:B------:R-:W-:Y:S01]  /*04a0*/  FFMA R23, R23, R21, R20 ;  /* 0x0000001517177223 */ /* 0x000fe20000000014 */
[----:B------:R-:W-:Y:S01]  /*04b0*/  FFMA R15, R5, R5, -1 ;  /* 0xbf800000050f7423 */ /* 0x000fe20000000005 */
[----:B------:R-:W-:Y:S01]  /*04c0*/  FADD R19, R3, -1 ;  /* 0xbf80000003137421 */ /* 0x000fe20000000000 */
[C---:B------:R-:W-:Y:S01]  /*04d0*/  FFMA R21, R14.reuse, -R25, 0.10546888411045074463 ;  /* 0x3dd800120e157423 */ /* 0x040fe20000000819 */
[----:B------:R-:W-:Y:S01]  /*04e0*/  I2FP.F32.S32 R3, R16 ;  /* 0x0000001000037245 */ /* 0x000fe20000201400 */
[----:B------:R-:W-:Y:S01]  /*04f0*/  FADD R5, R5, -1 ;  /* 0xbf80000005057421 */ /* 0x000fe20000000000 */
[----:B------:R-:W1:Y:S01]  /*0500*/  MUFU.RSQ R16, R15 ;  /* 0x0000000f00107308 */ /* 0x000e620000001400 */
[C---:B------:R-:W-:Y:S01]  /*0510*/  FFMA R21, R14.reuse, R21, -0.13229703903198242188 ;  /* 0xbe0778e00e157423 */ /* 0x040fe20000000015 */
[----:B------:R-:W-:Y:S01]  /*0520*/  ISETP.GT.U32.AND P5, PT, R19, 0x4b000000, PT ;  /* 0x4b0000001300780c */ /* 0x000fe20003fa4070 */
[----:B------:R-:W-:Y:S01]  /*0530*/  FMUL R3, R3, 1.1920928955078125e-07 ;  /* 0x3400000003037820 */ /* 0x000fe20000400000 */
[----:B------:R-:W-:Y:S01]  /*0540*/  FSEL R23, R23, RZ, P2 ;  /* 0x000000ff17177208 */ /* 0x000fe20001000000 */
[C---:B------:R-:W-:Y:S01]  /*0550*/  FFMA R21, R14.reuse, R21, 0.14491446316242218018 ;  /* 0x3e1464750e157423 */ /* 0x040fe20000000015 */
[----:B------:R-:W-:Y:S01]  /*0560*/  @P0 MOV R20, 0x7f800000 ;  /* 0x7f80000000140802 */ /* 0x000fe20000000f00 */
[----:B------:R-:W-:Y:S01]  /*0570*/  FFMA R3, R3, 0.69314718246459960938, R18 ;  /* 0x3f31721803037823 */ /* 0x000fe20000000012 */
[----:B------:R-:W-:Y:S01]  /*0580*/  FSEL R18, R23, -1.0000001192092895508, !P5 ;  /* 0xbf80000117127808 */ /* 0x000fe20006800000 */
[C---:B------:R-:W-:Y:S01]  /*0590*/  FFMA R21, R14.reuse, R21, -0.16641564667224884033 ;  /* 0xbe2a68dd0e157423 */ /* 0x040fe20000000015 */
[C---:B------:R-:W-:Y:S01]  /*05a0*/  @P0 FSETP.NEU.AND P2, PT, R9.reuse, RZ, PT ;  /* 0x000000ff0900020b */ /* 0x040fe20003f4d000 */
[----:B------:R-:W-:Y:S01]  /*05b0*/  @P3 FFMA R3, R9, R20, +INF ;  /* 0x7f80000009033423 */ /* 0x000fe20000000014 */
[----:B------:R-:W-:Y:S01]  /*05c0*/  FSETP.NEU.AND P3, PT, R15, RZ, PT ;  /* 0x000000ff0f00720b */ /* 0x000fe20003f6d000 */
[C---:B------:R-:W-:Y:S01]  /*05d0*/  FFMA R21, R14.reuse, R21, 0.19988867640495300293 ;  /* 0x3e4caf9e0e157423 */ /* 0x040fe20000000015 */
[----:B------:R-:W-:Y:S01]  /*05e0*/  FADD R9, R19, R18 ;  /* 0x0000001213097221 */ /* 0x000fe20000000000 */
[----:B------:R-:W-:Y:S01]  /*05f0*/  ISETP.GT.U32.AND P4, PT, R5, 0x4b000000, PT ;  /* 0x4b0000000500780c */ /* 0x000fe20003f84070 */
[----:B------:R-:W2:Y:S01]  /*0600*/  MUFU.RSQ R18, R11 ;  /* 0x0000000b00127308 */ /* 0x000ea20000001400 */
[----:B------:R-:W-:Y:S01]  /*0610*/  FFMA R21, R14, R21, -0.25000196695327758789 ;  /* 0xbe8000420e157423 */ /* 0x000fe20000000015 */
[----:B-1----:R-:W-:Y:S01]  /*0620*/  FMUL R20, R15, R16 ;  /* 0x000000100f147220 */ /* 0x002fe20000400000 */
[----:B------:R-:W-:Y:S01]  /*0630*/  FADD.RZ R19, R9, 1 ;  /* 0x3f80000009137421 */ /* 0x000fe2000000c000 */
[----:B------:R-:W-:Y:S01]  /*0640*/  FMUL R23, R16, 0.5 ;  /* 0x3f00000010177820 */ /* 0x000fe20000400000 */
[----:B------:R-:W-:Y:S01]  /*0650*/  FFMA R21, R14, R21, 0.33333510160446166992 ;  /* 0x3eaaaae60e157423 */ /* 0x000fe20000000015 */
[----:B------:R-:W-:Y:S01]  /*0660*/  FFMA R22, -R20, R20, R15 ;  /* 0x0000001414167223 */ /* 0x000fe2000000010f */
[----:B------:R-:W-:Y:S01]  /*0670*/  @P0 FSEL R3, R3, -RZ, P2 ;  /* 0x800000ff03030208 */ /* 0x000fe20001000000 */
[----:B------:R-:W-:Y:S01]  /*0680*/  FMUL R10, R10, 1.1920928955078125e-07 ;  /* 0x340000000a0a7820 */ /* 0x000fe20000400000 */
[----:B------:R-:W-:Y:S01]  /*0690*/  IADD3 R16, PT, PT, R19, -0x3f400000, RZ ;  /* 0xc0c0000013107810 */ /* 0x000fe20007ffe0ff */
[----:B------:R-:W-:Y:S01]  /*06a0*/  FFMA R21, R14, R21, -0.5 ;  /* 0xbf0000000e157423 */ /* 0x000fe20000000015 */
[----:B------:R-:W-:Y:S01]  /*06b0*/  FFMA R22, R23, R22, R20 ;  /* 0x0000001617167223 */ /* 0x000fe20000000014 */
[----:B------:R-:W-:Y:S01]  /*06c0*/  ISETP.GE.U32.AND P0, PT, R7, 0x7f800000, PT ;  /* 0x7f8000000700780c */ /* 0x000fe20003f06070 */
[----:B------:R-:W-:Y:S01]  /*06d0*/  FADD R4, R4, -1 ;  /* 0xbf80000004047421 */ /* 0x000fe20000000000 */
[----:B------:R-:W-:Y:S01]  /*06e0*/  LOP3.LUT R16, R16, 0xff800000, RZ, 0xc0, !PT ;  /* 0xff80000010107812 */ /* 0x000fe200078ec0ff */
[----:B------:R-:W-:Y:S01]  /*06f0*/  FMUL R15, R14, R21 ;  /* 0x000000150e0f7220 */ /* 0x000fe20000400000 */
[----:B------:R-:W-:Y:S01]  /*0700*/  FSEL R22, R22, RZ, P3 ;  /* 0x000000ff16167208 */ /* 0x000fe20001800000 */
[----:B--2---:R-:W-:Y:S01]  /*0710*/  FMUL R20, R11, R18 ;  /* 0x000000120b147220 */ /* 0x004fe20000400000 */
[----:B------:R-:W-:Y:S01]  /*0720*/  IADD3 R21, PT, PT, -R16, 0x40800000, RZ ;  /* 0x4080000010157810 */ /* 0x000fe20007ffe1ff */
[----:B------:R-:W-:Y:S01]  /*0730*/  FFMA R15, R14, R15, R14 ;  /* 0x0000000f0e0f7223 */ /* 0x000fe2000000000e */
[----:B------:R-:W-:Y:S01]  /*0740*/  FSEL R14, R22, -1.0000001192092895508, !P4 ;  /* 0xbf800001160e7808 */ /* 0x000fe20006000000 */
[----:B------:R-:W-:Y:S01]  /*0750*/  FFMA R23, -R20, R20, R11 ;  /* 0x0000001414177223 */ /* 0x000fe2000000010b */
[----:B------:R-:W-:Y:S01]  /*0760*/  IADD3 R19, PT, PT, R9, -R16, RZ ;  /* 0x8000001009137210 */ /* 0x000fe20007ffe0ff */
[----:B------:R-:W-:Y:S01]  /*0770*/  FFMA R22, R21, R6, -1 ;  /* 0xbf80000015167423 */ /* 0x000fe20000000006 */
[----:B------:R-:W-:Y:S01]  /*0780*/  FMUL R21, R18, 0.5 ;  /* 0x3f00000012157820 */ /* 0x000fe20000400000 */
[----:B------:R-:W-:Y:S01]  /*0790*/  FADD R14, R5, R14 ;  /* 0x0000000e050e7221 */ /* 0x000fe20000000000 */
[----:B------:R-:W-:Y:S01]  /*07a0*/  FSETP.NEU.AND P3, PT, R11, RZ, PT ;  /* 0x000000ff0b00720b */ /* 0x000fe20003f6d000 */
[----:B------:R-:W-:Y:S01]  /*07b0*/  FADD R18, R19, R22 ;  /* 0x0000001613127221 */ /* 0x000fe20000000000 */
[----:B------:R-:W-:Y:S01]  /*07c0*/  FFMA R11, R21, R23, R20 ;  /* 0x00000017150b7223 */ /* 0x000fe20000000014 */
[----:B------:R-:W-:Y:S01]  /*07d0*/  FADD.RZ R20, R14, 1 ;  /* 0x3f8000000e147421 */ /* 0x000fe2000000c000 */
[----:B------:R-:W-:Y:S01]  /*07e0*/  ISETP.GT.AND P2, PT, R7, -0x40800000, P0 ;  /* 0xbf8000000700780c */ /* 0x000fe20000744270 */
[----:B------:R-:W-:Y:S01]  /*07f0*/  FFMA R5, R18, -R25, 0.10546888411045074463 ;  /* 0x3dd8001212057423 */ /* 0x000fe20000000819 */
[----:B------:R-:W-:-:S02]  /*0800*/  I2FP.F32.S32 R16, R16 ;  /* 0x0000001000107245 */ /* 0x000fc40000201400 */
[----:B------:R-:W-:Y:S01]  /*0810*/  IADD3 R20, PT, PT, R20, -0x3f400000, RZ ;  /* 0xc0c0000014147810 */ /* 0x000fe20007ffe0ff */
[----:B------:R-:W-:Y:S01]  /*0820*/  FFMA R19, R18, R5, -0.13229703903198242188 ;  /* 0xbe0778e012137423 */ /* 0x000fe20000000005 */
[----:B------:R-:W-:Y:S01]  /*0830*/  FFMA R5, R10, 0.69314718246459960938, R15 ;  /* 0x3f3172180a057823 */ /* 0x000fe2000000000f */
[----:B------:R-:W-:Y:S01]  /*0840*/  FSEL R10, R11, RZ, P3 ;  /* 0x000000ff0b0a7208 */ /* 0x000fe20001800000 */
[----:B------:R-:W-:Y:S01]  /*0850*/  FMUL R16, R16, 1.1920928955078125e-07 ;  /* 0x3400000010107820 */ /* 0x000fe20000400000 */
[----:B------:R-:W-:Y:S01]  /*0860*/  FFMA R19, R18, R19, 0.14491446316242218018 ;  /* 0x3e14647512137423 */ /* 0x000fe20000000013 */
[----:B------:R-:W-:Y:S02]  /*0870*/  LOP3.LUT R15, R20, 0xff800000, RZ, 0xc0, !PT ;  /* 0xff800000140f7812 */ /* 0x000fe400078ec0ff */
[----:B------:R-:W-:Y:S01]  /*0880*/  ISETP.GT.U32.AND P3, PT, R4, 0x4b000000, PT ;  /* 0x4b0000000400780c */ /* 0x000fe20003f64070 */
[----:B------:R-:W-:Y:S01]  /*0890*/  FFMA R19, R18, R19, -0.16641564667224884033 ;  /* 0xbe2a68dd12137423 */ /* 0x000fe20000000013 */
[----:B------:R-:W-:-:S02]  /*08a0*/  IADD3 R11, PT, PT, -R15, 0x40800000, RZ ;  /* 0x408000000f0b7810 */ /* 0x000fc40007ffe1ff */
[----:B------:R-:W-:Y:S01]  /*08b0*/  FSEL R21, R10, -1.0000001192092895508, !P3 ;  /* 0xbf8000010a157808 */ /* 0x000fe20005800000 */
[----:B------:R-:W-:Y:S01]  /*08c0*/  FFMA R19, R18, R19, 0.19988867640495300293 ;  /* 0x3e4caf9e12137423 */ /* 0x000fe20000000013 */
[----:B------:R-:W-:Y:S01]  /*08d0*/  IADD3 R10, PT, PT, R14, -R15, RZ ;  /* 0x8000000f0e0a7210 */ /* 0x000fe20007ffe0ff */
[----:B------:R-:W-:Y:S01]  /*08e0*/  FFMA R11, R11, R6, -1 ;  /* 0xbf8000000b0b7423 */ /* 0x000fe20000000006 */
[----:B------:R-:W-:Y:S01]  /*08f0*/  @P0 MOV R20, 0x7f800000 ;  /* 0x7f80000000140802 */ /* 0x000fe20000000f00 */
[----:B------:R-:W-:Y:S01]  /*0900*/  FFMA R19, R18, R19, -0.25000196695327758789 ;  /* 0xbe80004212137423 */ /* 0x000fe20000000013 */
[----:B------:R-:W-:Y:S01]  /*0910*/  FADD R4, R4, R21 ;  /* 0x0000001504047221 */ /* 0x000fe20000000000 */
[----:B------:R-:W-:Y:S01]  /*0920*/  FADD R10, R10, R11 ;  /* 0x0000000b0a0a7221 */ /* 0x000fe20000000000 */
[----:B------:R-:W-:Y:S01]  /*0930*/  I2FP.F32.S32 R15, R15 ;  /* 0x0000000f000f7245 */ /* 0x000fe20000201400 */
[C---:B------:R-:W-:Y:S01]  /*0940*/  @P2 FFMA R5, R7.reuse, R20, +INF ;  /* 0x7f80000007052423 */ /* 0x040fe20000000014 */
[----:B------:R-:W-:Y:S01]  /*0950*/  FFMA R19, R18, R19, 0.33333510160446166992 ;  /* 0x3eaaaae612137423 */ /* 0x000fe20000000013 */
[----:B------:R-:W-:Y:S01]  /*0960*/  @P0 FSETP.NEU.AND P2, PT, R7, RZ, PT ;  /* 0x000000ff0700020b */ /* 0x000fe20003f4d000 */
[----:B------:R-:W-:Y:S01]  /*0970*/  FFMA R7, R10, -R25, 0.10546888411045074463 ;  /* 0x3dd800120a077423 */ /* 0x000fe20000000819 */
[----:B------:R-:W-:Y:S01]  /*0980*/  FADD.RZ R11, R4, 1 ;  /* 0x3f800000040b7421 */ /* 0x000fe2000000c000 */
[----:B------:R-:W-:Y:S01]  /*0990*/  FFMA R19, R18, R19, -0.5 ;  /* 0xbf00000012137423 */ /* 0x000fe20000000013 */
[----:B------:R-:W-:Y:S01]  /*09a0*/  @P0 FSEL R5, R5, -RZ, P2 ;  /* 0x800000ff05050208 */ /* 0x000fe20001000000 */
[----:B------:R-:W-:Y:S01]  /*09b0*/  FFMA R7, R10, R7, -0.13229703903198242188 ;  /* 0xbe0778e00a077423 */ /* 0x000fe20000000007 */
[----:B------:R-:W-:Y:S01]  /*09c0*/  ISETP.GE.U32.AND P0, PT, R9, 0x7f800000, PT ;  /* 0x7f8000000900780c */ /* 0x000fe20003f06070 */
[----:B------:R-:W-:Y:S01]  /*09d0*/  FMUL R19, R18, R19 ;  /* 0x0000001312137220 */ /* 0x000fe20000400000 */
[----:B------:R-:W-:Y:S01]  /*09e0*/  IADD3 R20, PT, PT, R11, -0x3f400000, RZ ;  /* 0xc0c000000b147810 */ /* 0x000fe20007ffe0ff */
[----:B------:R-:W-:Y:S01]  /*09f0*/  FFMA R11, R10, R7, 0.14491446316242218018 ;  /* 0x3e1464750a0b7423 */ /* 0x000fe20000000007 */
[----:B------:R-:W-:Y:S01]  /*0a00*/  ISETP.GT.AND P2, PT, R9, -0x40800000, P0 ;  /* 0xbf8000000900780c */ /* 0x000fe20000744270 */
[----:B------:R-:W-:Y:S01]  /*0a10*/  FFMA R19, R18, R19, R18 ;  /* 0x0000001312137223 */ /* 0x000fe20000000012 */
[----:B------:R-:W-:Y:S01]  /*0a20*/  LOP3.LUT R7, R20, 0xff800000, RZ, 0xc0, !PT ;  /* 0xff80000014077812 */ /* 0x000fe200078ec0ff */
[----:B------:R-:W-:Y:S01]  /*0a30*/  FFMA R21, R10, R11, -0.16641564667224884033 ;  /* 0xbe2a68dd0a157423 */ /* 0x000fe2000000000b */
[----:B------:R-:W-:Y:S01]  /*0a40*/  FMUL R15, R15, 1.1920928955078125e-07 ;  /* 0x340000000f0f7820 */ /* 0x000fe20000400000 */
[----:B------:R-:W-:Y:S01]  /*0a50*/  FFMA R11, R16, 0.69314718246459960938, R19 ;  /* 0x3f317218100b7823 */ /* 0x000fe20000000013 */
[----:B------:R-:W-:Y:S01]  /*0a60*/  IADD3 R19, PT, PT, -R7, 0x40800000, RZ ;  /* 0x4080000007137810 */ /* 0x000fe20007ffe1ff */
[----:B------:R-:W-:Y:S01]  /*0a70*/  FFMA R21, R10, R21, 0.19988867640495300293 ;  /* 0x3e4caf9e0a157423 */ /* 0x000fe20000000015 */
[----:B------:R-:W-:-:S02]  /*0a80*/  IADD3 R16, PT, PT, R4, -R7, RZ ;  /* 0x8000000704107210 */ /* 0x000fc40007ffe0ff */
[----:B------:R-:W-:Y:S01]  /*0a90*/  @P0 MOV R18, 0x7f800000 ;  /* 0x7f80000000120802 */ /* 0x000fe20000000f00 */
[----:B------:R-:W-:Y:S01]  /*0aa0*/  FFMA R19, R19, R6, -1 ;  /* 0xbf80000013137423 */ /* 0x000fe20000000006 */
[----:B------:R-:W-:Y:S01]  /*0ab0*/  FFMA R21, R10, R21, -0.25000196695327758789 ;  /* 0xbe8000420a157423 */ /* 0x000fe20000000015 */
[----:B------:R-:W-:Y:S02]  /*0ac0*/  I2FP.F32.S32 R7, R7 ;  /* 0x0000000700077245 */ /* 0x000fe40000201400 */
[C---:B------:R-:W-:Y:S01]  /*0ad0*/  @P2 FFMA R11, R9.reuse, R18, +INF ;  /* 0x7f800000090b2423 */ /* 0x040fe20000000012 */
[----:B------:R-:W-:Y:S01]  /*0ae0*/  @P0 FSETP.NEU.AND P2, PT, R9, RZ, PT ;  /* 0x000000ff0900020b */ /* 0x000fe20003f4d000 */
[----:B------:R-:W-:Y:S01]  /*0af0*/  FADD R16, R16, R19 ;  /* 0x0000001310107221 */ /* 0x000fe20000000000 */
[----:B------:R-:W-:Y:S01]  /*0b00*/  FFMA R21, R10, R21, 0.33333510160446166992 ;  /* 0x3eaaaae60a157423 */ /* 0x000fe20000000015 */
[----:B------:R-:W-:Y:S01]  /*0b10*/  FMUL R7, R7, 1.1920928955078125e-07 ;  /* 0x3400000007077820 */ /* 0x000fe20000400000 */
[----:B------:R-:W-:Y:S01]  /*0b20*/  @P0 FSEL R11, R11, -RZ, P2 ;  /* 0x800000ff0b0b0208 */ /* 0x000fe20001000000 */
[----:B------:R-:W-:Y:S01]  /*0b30*/  FFMA R9, R16, -R25, 0.10546888411045074463 ;  /* 0x3dd8001210097423 */ /* 0x000fe20000000819 */
[----:B------:R-:W-:Y:S01]  /*0b40*/  ISETP.GE.U32.AND P0, PT, R14, 0x7f800000, PT ;  /* 0x7f8000000e00780c */ /* 0x000fe20003f06070 */
[----:B------:R-:W-:-:S02]  /*0b50*/  FFMA R21, R10, R21, -0.5 ;  /* 0xbf0000000a157423 */ /* 0x000fc40000000015 */
[----:B------:R-:W-:Y:S01]  /*0b60*/  FFMA R9, R16, R9, -0.13229703903198242188 ;  /* 0xbe0778e010097423 */ /* 0x000fe20000000009 */
[----:B------:R-:W-:Y:S01]  /*0b70*/  ISETP.GT.AND P2, PT, R14, -0x40800000, P0 ;  /* 0xbf8000000e00780c */ /* 0x000fe20000744270 */
[----:B------:R-:W-:Y:S02]  /*0b80*/  FMUL R21, R10, R21 ;  /* 0x000000150a157220 */ /* 0x000fe40000400000 */
[----:B------:R-:W-:Y:S02]  /*0b90*/  FFMA R9, R16, R9, 0.14491446316242218018 ;  /* 0x3e14647510097423 */ /* 0x000fe40000000009 */
[----:B------:R-:W-:Y:S02]  /*0ba0*/  FFMA R10, R10, R21, R10 ;  /* 0x000000150a0a7223 */ /* 0x000fe4000000000a */
[C---:B------:R-:W-:Y:S02]  /*0bb0*/  FFMA R9, R16.reuse, R9, -0.16641564667224884033 ;  /* 0xbe2a68dd10097423 */ /* 0x040fe40000000009 */
[----:B------:R-:W-:Y:S01]  /*0bc0*/  @P0 MOV R19, 0x7f800000 ;  /* 0x7f80000000130802 */ /* 0x000fe20000000f00 */
[----:B------:R-:W-:Y:S01]  /*0bd0*/  FFMA R24, R15, 0.69314718246459960938, R10 ;  /* 0x3f3172180f187823 */ /* 0x000fe2000000000a */
[----:B------:R-:W-:Y:S01]  /*0be0*/  FFMA R15, R16, R9, 0.19988867640495300293 ;  /* 0x3e4caf9e100f7423 */ /* 0x000fe20000000009 */
[C---:B------:R-:W-:Y:S01]  /*0bf0*/  FFMA R9, R2.reuse, R2, -1 ;  /* 0xbf80000002097423 */ /* 0x040fe20000000002 */
[----:B------:R-:W-:Y:S01]  /*0c00*/  FADD R2, R2, -1 ;  /* 0xbf80000002027421 */ /* 0x000fe20000000000 */
[C---:B------:R-:W-:Y:S01]  /*0c10*/  @P2 FFMA R24, R14.reuse, R19, +INF ;  /* 0x7f8000000e182423 */ /* 0x040fe20000000013 */
[----:B------:R-:W-:Y:S01]  /*0c20*/  @P0 FSETP.NEU.AND P2, PT, R14, RZ, PT ;  /* 0x000000ff0e00020b */ /* 0x000fe20003f4d000 */
[----:B------:R-:W-:Y:S01]  /*0c30*/  FFMA R15, R16, R15, -0.25000196695327758789 ;  /* 0xbe800042100f7423 */ /* 0x000fe2000000000f */
[----:B------:R-:W1:Y:S02]  /*0c40*/  MUFU.RSQ R14, R9 ;  /* 0x00000009000e7308 */ /* 0x000e640000001400 */
[----:B------:R-:W-:Y:S01]  /*0c50*/  @P0 FSEL R24, R24, -RZ, P2 ;  /* 0x800000ff18180208 */ /* 0x000fe20001000000 */
[----:B------:R-:W-:Y:S01]  /*0c60*/  FFMA R15, R16, R15, 0.33333510160446166992 ;  /* 0x3eaaaae6100f7423 */ /* 0x000fe2000000000f */
[----:B------:R-:W-:-:S03]  /*0c70*/  ISETP.GE.U32.AND P0, PT, R4, 0x7f800000, PT ;  /* 0x7f8000000400780c */ /* 0x000fc60003f06070 */
[----:B------:R-:W-:Y:S01]  /*0c80*/  FFMA R15, R16, R15, -0.5 ;  /* 0xbf000000100f7423 */ /* 0x000fe2000000000f */
[----:B------:R-:W-:-:S03]  /*0c90*/  ISETP.GT.AND P2, PT, R4, -0x40800000, P0 ;  /* 0xbf8000000400780c */ /* 0x000fc60000744270 */
[----:B------:R-:W-:-:S04]  /*0ca0*/  FMUL R15, R16, R15 ;  /* 0x0000000f100f7220 */ /* 0x000fc80000400000 */
[----:B------:R-:W-:Y:S02]  /*0cb0*/  FFMA R10, R16, R15, R16 ;  /* 0x0000000f100a7223 */ /* 0x000fe40000000010 */
[----:B------:R-:W-:Y:S01]  /*0cc0*/  @P0 MOV R15, 0x7f800000 ;  /* 0x7f800000000f0802 */ /* 0x000fe20000000f00 */
[----:B-1----:R-:W-:Y:S01]  /*0cd0*/  FMUL R16, R9, R14 ;  /* 0x0000000e09107220 */ /* 0x002fe20000400000 */
[----:B------:R-:W-:Y:S01]  /*0ce0*/  FFMA R10, R7, 0.69314718246459960938, R10 ;  /* 0x3f317218070a7823 */ /* 0x000fe2000000000a */
[----:B------:R-:W-:Y:S02]  /*0cf0*/  FMUL R7, R14, 0.5 ;  /* 0x3f0000000e077820 */ /* 0x000fe40000400000 */
[----:B------:R-:W-:Y:S01]  /*0d00*/  @P2 FFMA R10, R4, R15, +INF ;  /* 0x7f800000040a2423 */ /* 0x000fe2000000000f */
[----:B------:R-:W-:Y:S01]  /*0d10*/  FFMA R14, -R16, R16, R9 ;  /* 0x00000010100e7223 */ /* 0x000fe20000000109 */
[----:B------:R-:W-:-:S03]  /*0d20*/  @P0 FSETP.NEU.AND P2, PT, R4, RZ, PT ;  /* 0x000000ff0400020b */ /* 0x000fc60003f4d000 */
[----:B------:R-:W-:Y:S01]  /*0d30*/  FFMA R7, R7, R14, R16 ;  /* 0x0000000e07077223 */ /* 0x000fe20000000010 */
[----:B------:R-:W-:Y:S02]  /*0d40*/  @P0 FSEL R10, R10, -RZ, P2 ;  /* 0x800000ff0a0a0208 */ /* 0x000fe40001000000 */
[----:B------:R-:W-:Y:S02]  /*0d50*/  FSETP.NEU.AND P0, PT, R9, RZ, PT ;  /* 0x000000ff0900720b */ /* 0x000fe40003f0d000 */
[----:B------:R-:W-:Y:S02]  /*0d60*/  ISETP.GT.U32.AND P2, PT, R2, 0x4b000000, PT ;  /* 0x4b0000000200780c */ /* 0x000fe40003f44070 */
[----:B------:R-:W-:-:S04]  /*0d70*/  FSEL R7, R7, RZ, P0 ;  /* 0x000000ff07077208 */ /* 0x000fc80000000000 */
[----:B------:R-:W-:-:S05]  /*0d80*/  FSEL R7, R7, -1.0000001192092895508, !P2 ;  /* 0xbf80000107077808 */ /* 0x000fca0005000000 */
[----:B------:R-:W-:-:S04]  /*0d90*/  FADD R2, R2, R7 ;  /* 0x0000000702027221 */ /* 0x000fc80000000000 */
[C---:B------:R-:W-:Y:S01]  /*0da0*/  FADD.RZ R4, R2.reuse, 1 ;  /* 0x3f80000002047421 */ /* 0x040fe2000000c000 */
[----:B------:R-:W-:-:S04]  /*0db0*/  ISETP.GE.U32.AND P0, PT, R2, 0x7f800000, PT ;  /* 0x7f8000000200780c */ /* 0x000fc80003f06070 */
[----:B------:R-:W-:Y:S02]  /*0dc0*/  IADD3 R4, PT, PT, R4, -0x3f400000, RZ ;  /* 0xc0c0000004047810 */ /* 0x000fe40007ffe0ff */
[----:B------:R-:W-:Y:S02]  /*0dd0*/  ISETP.GT.AND P6, PT, R2, -0x40800000, P0 ;  /* 0xbf8000000200780c */ /* 0x000fe400007c4270 */
[----:B------:R-:W-:-:S04]  /*0de0*/  LOP3.LUT R7, R4, 0xff800000, RZ, 0xc0, !PT ;  /* 0xff80000004077812 */ /* 0x000fc800078ec0ff */
[----:B------:R-:W-:Y:S02]  /*0df0*/  IADD3 R9, PT, PT, -R7, 0x40800000, RZ ;  /* 0x4080000007097810 */ /* 0x000fe40007ffe1ff */
[-C--:B------:R-:W-:Y:S02]  /*0e00*/  IADD3 R4, PT, PT, R2, -R7.reuse, RZ ;  /* 0x8000000702047210 */ /* 0x080fe40007ffe0ff */
[----:B------:R-:W-:Y:S01]  /*0e10*/  I2FP.F32.S32 R7, R7 ;  /* 0x0000000700077245 */ /* 0x000fe20000201400 */
[----:B------:R-:W-:-:S04]  /*0e20*/  FFMA R9, R9, R6, -1 ;  /* 0xbf80000009097423 */ /* 0x000fc80000000006 */
[----:B------:R-:W-:Y:S01]  /*0e30*/  FADD R4, R4, R9 ;  /* 0x0000000904047221 */ /* 0x000fe20000000000 */
[----:B------:R-:W-:-:S03]  /*0e40*/  FMUL R7, R7, 1.1920928955078125e-07 ;  /* 0x3400000007077820 */ /* 0x000fc60000400000 */
[----:B------:R-:W-:-:S04]  /*0e50*/  FFMA R9, R4, -R25, 0.10546888411045074463 ;  /* 0x3dd8001204097423 */ /* 0x000fc80000000819 */
        /* <DEDUP_REMOVED lines=8> */
[----:B------:R-:W-:-:S04]  /*0ee0*/  FFMA R4, R4, R9, R4 ;  /* 0x0000000904047223 */ /* 0x000fc80000000004 */
[----:B------:R-:W-:Y:S01]  /*0ef0*/  FFMA R9, R7, 0.69314718246459960938, R4 ;  /* 0x3f31721807097823 */ /* 0x000fe20000000004 */
[----:B------:R-:W-:-:S05]  /*0f00*/  @P0 MOV R7, 0x7f800000 ;  /* 0x7f80000000070802 */ /* 0x000fca0000000f00 */
[C---:B------:R-:W-:Y:S01]  /*0f10*/  @P6 FFMA R9, R2.reuse, R7, +INF ;  /* 0x7f80000002096423 */ /* 0x040fe20000000007 */
[----:B------:R-:W-:Y:S02]  /*0f20*/  @P0 FSETP.NEU.AND P6, PT, R2, RZ, PT ;  /* 0x000000ff0200020b */ /* 0x000fe40003fcd000 */
[----:B------:R-:W2:Y:S02]  /*0f30*/  LDG.E.CONSTANT R2, desc[UR6][R26.64+0x7e0] ;  /* 0x0007e0061a027981 */ /* 0x000ea4000c1e9900 */
[----:B------:R-:W-:Y:S02]  /*0f40*/  @P0 FSEL R9, R9, -RZ, P6 ;  /* 0x800000ff09090208 */ /* 0x000fe40003000000 */
[----:B------:R-:W3:Y:S01]  /*0f50*/  LDG.E.CONSTANT R26, desc[UR6][R26.64+0x6c0] ;  /* 0x0006c0061a1a7981 */ /* 0x000ee2000c1e9900 */
[----:B------:R-:W-:-:S04]  /*0f60*/  LOP3.LUT R21, R28, 0x3c0, RZ, 0xc0, !PT ;  /* 0x000003c01c157812 */ /* 0x000fc800078ec0ff */
[----:B0-----:R-:W-:-:S05]  /*0f70*/  IADD3 R21, PT, PT, R21, UR4, RZ ;  /* 0x0000000415157c10 */ /* 0x001fca000fffe0ff */
[C---:B------:R-:W-:Y:S01]  /*0f80*/  IMAD.WIDE.U32 R22, R21.reuse, 0x4, R12 ;  /* 0x0000000415167825 */ /* 0x040fe200078e000c */
[----:B------:R-:W-:-:S04]  /*0f90*/  IADD3 R19, PT, PT, R21, 0x18, RZ ;  /* 0x0000001815137810 */ /* 0x000fc80007ffe0ff */
[----:B------:R-:W4:Y:S01]  /*0fa0*/  LDG.E.CONSTANT R27, desc[UR6][R22.64+0x40] ;  /* 0x00004006161b7981 */ /* 0x000f22000c1e9900 */
[----:B------:R-:W-:Y:S01]  /*0fb0*/  IMAD.WIDE.U32 R18, R19, 0x4, R12 ;  /* 0x0000000413127825 */ /* 0x000fe200078e000c */
[----:B------:R-:W-:-:S05]  /*0fc0*/  IADD3 R29, PT, PT, R21, 0x30, RZ ;  /* 0x00000030151d7810 */ /* 0x000fca0007ffe0ff */
[----:B------:R-:W5:Y:S01]  /*0fd0*/  LDG.E.CONSTANT R18, desc[UR6][R18.64] ;  /* 0x0000000612127981 */ /* 0x000f62000c1e9900 */
[----:B--2---:R-:W-:-:S04]  /*0fe0*/  FFMA R4, R2, R2, -1 ;  /* 0xbf80000002047423 */ /* 0x004fc80000000002 */
[----:B------:R-:W0:Y:S01]  /*0ff0*/  MUFU.RSQ R7, R4 ;  /* 0x0000000400077308 */ /* 0x000e220000001400 */
[----:B------:R-:W-:Y:S01]  /*1000*/  FSETP.NEU.AND P0, PT, R4, RZ, PT ;  /* 0x000000ff0400720b */ /* 0x000fe20003f0d000 */
[----:B------:R-:W-:Y:S01]  /*1010*/  FADD R2, R2, -1 ;  /* 0xbf80000002027421 */ /* 0x000fe20000000000 */
[----:B0-----:R-:W-:Y:S01]  /*1020*/  FMUL R15, R4, R7 ;  /* 0x00000007040f7220 */ /* 0x001fe20000400000 */
[----:B------:R-:W-:-:S03]  /*1030*/  FMUL R14, R7, 0.5 ;  /* 0x3f000000070e7820 */ /* 0x000fc60000400000 */
[----:B------:R-:W-:-:S04]  /*1040*/  FFMA R7, -R15, R15, R4 ;  /* 0x0000000f0f077223 */ /* 0x000fc80000000104 */
[----:B------:R-:W-:-:S05]  /*1050*/  FFMA R7, R14, R7, R15 ;  /* 0x000000070e077223 */ /* 0x000fca000000000f */
[----:B------:R-:W-:Y:S02]  /*1060*/  FSEL R7, R7, RZ, P0 ;  /* 0x000000ff07077208 */ /* 0x000fe40000000000 */
[----:B------:R-:W-:-:S04]  /*1070*/  ISETP.GT.U32.AND P0, PT, R2, 0x4b000000, PT ;  /* 0x4b0000000200780c */ /* 0x000fc80003f04070 */
[----:B------:R-:W-:-:S05]  /*1080*/  FSEL R7, R7, -1.0000001192092895508, !P0 ;  /* 0xbf80000107077808 */ /* 0x000fca0004000000 */
[----:B------:R-:W-:-:S04]  /*1090*/  FADD R2, R2, R7 ;  /* 0x0000000702027221 */ /* 0x000fc80000000000 */
[----:B------:R-:W-:-:S05]  /*10a0*/  FADD.RZ R4, R2, 1 ;  /* 0x3f80000002047421 */ /* 0x000fca000000c000 */
[----:B------:R-:W-:-:S04]  /*10b0*/  IADD3 R4, PT, PT, R4, -0x3f400000, RZ ;  /* 0xc0c0000004047810 */ /* 0x000fc80007ffe0ff */
[----:B------:R-:W-:-:S04]  /*10c0*/  LOP3.LUT R7, R4, 0xff800000, RZ, 0xc0, !PT ;  /* 0xff80000004077812 */ /* 0x000fc800078ec0ff */
[----:B------:R-:W-:Y:S02]  /*10d0*/  IADD3 R15, PT, PT, -R7, 0x40800000, RZ ;  /* 0x40800000070f7810 */ /* 0x000fe40007ffe1ff */
[----:B------:R-:W-:-:S03]  /*10e0*/  IADD3 R4, PT, PT, R2, -R7, RZ ;  /* 0x8000000702047210 */ /* 0x000fc60007ffe0ff */
[----:B------:R-:W-:-:S04]  /*10f0*/  FFMA R15, R15, R6, -1 ;  /* 0xbf8000000f0f7423 */ /* 0x000fc80000000006 */
[----:B------:R-:W-:-:S04]  /*1100*/  FADD R4, R4, R15 ;  /* 0x0000000f04047221 */ /* 0x000fc80000000000 */
[----:B------:R-:W-:-:S04]  /*1110*/  FFMA R15, R4, -R25, 0.10546888411045074463 ;  /* 0x3dd80012040f7423 */ /* 0x000fc80000000819 */
[----:B------:R-:W-:-:S04]  /*1120*/  FFMA R15, R4, R15, -0.13229703903198242188 ;  /* 0xbe0778e0040f7423 */ /* 0x000fc8000000000f */
[----:B------:R-:W-:-:S04]  /*1130*/  FFMA R15, R4, R15, 0.14491446316242218018 ;  /* 0x3e146475040f7423 */ /* 0x000fc8000000000f */
[----:B------:R-:W-:-:S04]  /*1140*/  FFMA R15, R4, R15, -0.16641564667224884033 ;  /* 0xbe2a68dd040f7423 */ /* 0x000fc8000000000f */
[----:B------:R-:W-:-:S04]  /*1150*/  FFMA R15, R4, R15, 0.19988867640495300293 ;  /* 0x3e4caf9e040f7423 */ /* 0x000fc8000000000f */
[----:B------:R-:W-:Y:S01]  /*1160*/  FFMA R15, R4, R15, -0.25000196695327758789 ;  /* 0xbe800042040f7423 */ /* 0x000fe2000000000f */
[----:B------:R-:W-:-:S03]  /*1170*/  ISETP.GE.U32.AND P6, PT, R2, 0x7f800000, PT ;  /* 0x7f8000000200780c */ /* 0x000fc60003fc6070 */
[----:B------:R-:W-:Y:S01]  /*1180*/  FFMA R15, R4, R15, 0.33333510160446166992 ;  /* 0x3eaaaae6040f7423 */ /* 0x000fe2000000000f */
[----:B------:R-:W-:-:S03]  /*1190*/  ISETP.GT.AND P1, PT, R2, -0x40800000, P6 ;  /* 0xbf8000000200780c */ /* 0x000fc60003724270 */
[----:B------:R-:W-:Y:S01]  /*11a0*/  FFMA R15, R4, R15, -0.5 ;  /* 0xbf000000040f7423 */ /* 0x000fe2000000000f */
[----:B------:R-:W-:-:S03]  /*11b0*/  I2FP.F32.S32 R7, R7 ;  /* 0x0000000700077245 */ /* 0x000fc60000201400 */
[C---:B------:R-:W-:Y:S02]  /*11c0*/  FMUL R15, R4.reuse, R15 ;  /* 0x0000000f040f7220 */ /* 0x040fe40000400000 */
[----:B------:R-:W-:Y:S02]  /*11d0*/  FMUL R7, R7, 1.1920928955078125e-07 ;  /* 0x3400000007077820 */ /* 0x000fe40000400000 */
[----:B------:R-:W-:Y:S01]  /*11e0*/  FFMA R4, R4, R15, R4 ;  /* 0x0000000f04047223 */ /* 0x000fe20000000004 */
[----:B------:R-:W-:-:S03]  /*11f0*/  @P6 MOV R15, 0x7f800000 ;  /* 0x7f800000000f6802 */ /* 0x000fc60000000f00 */
[----:B------:R-:W-:Y:S02]  /*1200*/  FFMA R7, R7, 0.69314718246459960938, R4 ;  /* 0x3f31721807077823 */ /* 0x000fe40000000004 */
[C---:B------:R-:W-:Y:S01]  /*1210*/  @P1 FFMA R7, R2.reuse, R15, +INF ;  /* 0x7f80000002071423 */ /* 0x040fe2000000000f */
[----:B------:R-:W-:Y:S01]  /*1220*/  @P6 FSETP.NEU.AND P1, PT, R2, RZ, PT ;  /* 0x000000ff0200620b */ /* 0x000fe20003f2d000 */
[----:B------:R-:W2:Y:S04]  /*1230*/  LDG.E.CONSTANT R4, desc[UR6][R22.64+0x20] ;  /* 0x0000200616047981 */ /* 0x000ea8000c1e9900 */
[----:B------:R-:W4:Y:S01]  /*1240*/  LDG.E.CONSTANT R2, desc[UR6][R22.64] ;  /* 0x0000000616027981 */ /* 0x000f22000c1e9900 */
[----:B------:R-:W-:Y:S02]  /*1250*/  IADD3 R15, PT, PT, R21, 0x20, RZ ;  /* 0x00000020150f7810 */ /* 0x000fe40007ffe0ff */
[----:B------:R-:W-:-:S02]  /*1260*/  @P6 FSEL R7, R7, -RZ, P1 ;  /* 0x800000ff07076208 */ /* 0x000fc40000800000 */
[----:B------:R-:W-:Y:S01]  /*1270*/  ISETP.NE.AND P1, PT, R17, RZ, PT ;  /* 0x000000ff1100720c */ /* 0x000fe20003f25270 */
[----:B------:R-:W-:Y:S01]  /*1280*/  IMAD.WIDE.U32 R14, R15, 0x4, R12 ;  /* 0x000000040f0e7825 */ /* 0x000fe200078e000c */
[----:B------:R-:W-:-:S05]  /*1290*/  IADD3 R17, PT, PT, R21, 0x28, RZ ;  /* 0x0000002815117810 */ /* 0x000fca0007ffe0ff */
[--C-:B------:R-:W-:Y:S01]  /*12a0*/  IMAD.WIDE.U32 R16, R17, 0x4, R12.reuse ;  /* 0x0000000411107825 */ /* 0x100fe200078e000c */
[----:B------:R0:W5:Y:S05]  /*12b0*/  LDG.E.CONSTANT R14, desc[UR6][R14.64] ;  /* 0x000000060e0e7981 */ /* 0x00016a000c1e9900 */
[----:B------:R-:W5:Y:S01]  /*12c0*/  LDG.E.CONSTANT R16, desc[UR6][R16.64] ;  /* 0x0000000610107981 */ /* 0x000f62000c1e9900 */
[----:B0-----:R-:W-:Y:S01]  /*12d0*/  IADD3 R15, PT, PT, R21, 0x38, RZ ;  /* 0x00000038150f7810 */ /* 0x001fe20007ffe0ff */
[----:B------:R-:W-:Y:S01]  /*12e0*/  IMAD.WIDE.U32 R20, R29, 0x4, R12 ;  /* 0x000000041d147825 */ /* 0x000fe200078e000c */
[----:B------:R-:W-:-:S03]  /*12f0*/  IADD3 R29, PT, PT, R28, UR4, RZ ;  /* 0x000000041c1d7c10 */ /* 0x000fc6000fffe0ff */
[--C-:B------:R-:W-:Y:S02]  /*1300*/  IMAD.WIDE.U32 R22, R15, 0x4, R12.reuse ;  /* 0x000000040f167825 */ /* 0x100fe400078e000c */
[----:B------:R-:W5:Y:S02]  /*1310*/  LDG.E.CONSTANT R20, desc[UR6][R20.64] ;  /* 0x0000000614147981 */ /* 0x000f64000c1e9900 */
[----:B------:R-:W-:Y:S02]  /*1320*/  IMAD.WIDE.U32 R12, R29, 0x4, R12 ;  /* 0x000000041d0c7825 */ /* 0x000fe400078e000c */
[----:B------:R-:W5:Y:S04]  /*1330*/  LDG.E.CONSTANT R22, desc[UR6][R22.64] ;  /* 0x0000000616167981 */ /* 0x000f68000c1e9900 */
[----:B------:R0:W5:Y:S01]  /*1340*/  LDG.E.CONSTANT R12, desc[UR6][R12.64] ;  /* 0x000000060c0c7981 */ /* 0x000162000c1e9900 */
[----:B---3--:R-:W-:Y:S01]  /*1350*/  FFMA R19, R26, R26, -1 ;  /* 0xbf8000001a137423 */ /* 0x008fe2000000001a */
[----:B------:R-:W-:-:S03]  /*1360*/  ISETP.GT.U32.AND P6, PT, R0, 0x4b000000, PT ;  /* 0x4b0000000000780c */ /* 0x000fc60003fc4070 */
[----:B------:R-:W1:Y:S02]  /*1370*/  MUFU.RSQ R0, R19 ;  /* 0x0000001300007308 */ /* 0x000e640000001400 */
[----:B-1----:R-:W-:Y:S01]  /*1380*/  FMUL R28, R19, R0 ;  /* 0x00000000131c7220 */ /* 0x002fe20000400000 */
[----:B------:R-:W-:-:S03]  /*1390*/  FMUL R15, R0, 0.5 ;  /* 0x3f000000000f7820 */ /* 0x000fc60000400000 */
[----:B------:R-:W-:-:S04]  /*13a0*/  FFMA R0, -R28, R28, R19 ;  /* 0x0000001c1c007223 */ /* 0x000fc80000000113 */
[----:B------:R-:W-:Y:S01]  /*13b0*/  @P6 FADD R3, R3, 0.69314718246459960938 ;  /* 0x3f31721803036421 */ /* 0x000fe20000000000 */
[----:B------:R-:W-:Y:S01]  /*13c0*/  FSETP.NEU.AND P6, PT, R19, RZ, PT ;  /* 0x000000ff1300720b */ /* 0x000fe20003fcd000 */
[----:B------:R-:W-:Y:S01]  /*13d0*/  FFMA R15, R15, R0, R28 ;  /* 0x000000000f0f7223 */ /* 0x000fe2000000001c */
[----:B------:R-:W-:-:S04]  /*13e0*/  FADD R0, R26, -1 ;  /* 0xbf8000001a007421 */ /* 0x000fc80000000000 */
[----:B------:R-:W-:Y:S02]  /*13f0*/  FSEL R15, R15, RZ, P6 ;  /* 0x000000ff0f0f7208 */ /* 0x000fe40003000000 */
[----:B------:R-:W-:-:S04]  /*1400*/  ISETP.GT.U32.AND P6, PT, R0, 0x4b000000, PT ;  /* 0x4b0000000000780c */ /* 0x000fc80003fc4070 */
[----:B------:R-:W-:-:S05]  /*1410*/  FSEL R15, R15, -1.0000001192092895508, !P6 ;  /* 0xbf8000010f0f7808 */ /* 0x000fca0007000000 */
[----:B------:R-:W-:-:S04]  /*1420*/  FADD R0, R0, R15 ;  /* 0x0000000f00007221 */ /* 0x000fc80000000000 */
[----:B0-----:R-:W-:-:S05]  /*1430*/  FADD.RZ R13, R0, 1 ;  /* 0x3f800000000d7421 */ /* 0x001fca000000c000 */
        /* <DEDUP_REMOVED lines=10> */
[C---:B------:R-:W-:Y:S01]  /*14e0*/  FFMA R25, R6.reuse, R25, 0.19988867640495300293 ;  /* 0x3e4caf9e06197423 */ /* 0x040fe20000000019 */
[----:B------:R-:W0:Y:S01]  /*14f0*/  S2UR UR5, SR_CgaCtaId ;  /* 0x00000000000579c3 */ /* 0x000e220000008800 */
[----:B------:R-:W-:Y:S02]  /*1500*/  @P1 FADD R5, R5, 0.69314718246459960938 ;  /* 0x3f31721805051421 */ /* 0x000fe40000000000 */
[----:B------:R-:W-:Y:S01]  /*1510*/  FFMA R25, R6, R25, -0.25000196695327758789 ;  /* 0xbe80004206197423 */ /* 0x000fe20000000019 */
[----:B------:R-:W-:-:S03]  /*1520*/  ISETP.GE.U32.AND P1, PT, R0, 0x7f800000, PT ;  /* 0x7f8000000000780c */ /* 0x000fc60003f26070 */
[----:B------:R-:W-:Y:S01]  /*1530*/  FFMA R25, R6, R25, 0.33333510160446166992 ;  /* 0x3eaaaae606197423 */ /* 0x000fe20000000019 */
[----:B------:R-:W-:Y:S01]  /*1540*/  @P5 FADD R11, R11, 0.69314718246459960938 ;  /* 0x3f3172180b0b5421 */ /* 0x000fe20000000000 */
[----:B------:R-:W-:Y:S02]  /*1550*/  ISETP.GT.AND P5, PT, R0, -0x40800000, P1 ;  /* 0xbf8000000000780c */ /* 0x000fe40000fa4270 */
[----:B------:R-:W-:Y:S01]  /*1560*/  FFMA R25, R6, R25, -0.5 ;  /* 0xbf00000006197423 */ /* 0x000fe20000000019 */
[----:B------:R-:W-:-:S03]  /*1570*/  I2FP.F32.S32 R13, R13 ;  /* 0x0000000d000d7245 */ /* 0x000fc60000201400 */
[C---:B------:R-:W-:Y:S02]  /*1580*/  FMUL R25, R6.reuse, R25 ;  /* 0x0000001906197220 */ /* 0x040fe40000400000 */
[----:B------:R-:W-:Y:S01]  /*1590*/  FMUL R13, R13, 1.1920928955078125e-07 ;  /* 0x340000000d0d7820 */ /* 0x000fe20000400000 */
[----:B------:R-:W-:Y:S01]  /*15a0*/  @P1 MOV R15, 0x7f800000 ;  /* 0x7f800000000f1802 */ /* 0x000fe20000000f00 */
[----:B------:R-:W-:Y:S01]  /*15b0*/  FFMA R26, R6, R25, R6 ;  /* 0x00000019061a7223 */ /* 0x000fe20000000006 */
[----:B------:R-:W-:-:S03]  /*15c0*/  UMOV UR4, 0x400 ;  /* 0x0000040000047882 */ /* 0x000fc60000000000 */
[----:B------:R-:W-:Y:S01]  /*15d0*/  FFMA R13, R13, 0.69314718246459960938, R26 ;  /* 0x3f3172180d0d7823 */ /* 0x000fe2000000001a */
[C---:B------:R-:W-:Y:S01]  /*15e0*/  @P5 FFMA R13, R0.reuse, R15, +INF ;  /* 0x7f800000000d5423 */ /* 0x040fe2000000000f */
[----:B------:R-:W-:Y:S01]  /*15f0*/  @P1 FSETP.NEU.AND P5, PT, R0, RZ, PT ;  /* 0x000000ff0000120b */ /* 0x000fe20003fad000 */
[----:B0-----:R-:W-:Y:S01]  /*1600*/  ULEA UR4, UR5, UR4, 0x18 ;  /* 0x0000000405047291 */ /* 0x001fe2000f8ec0ff */
[----:B------:R-:W-:Y:S02]  /*1610*/  MOV R15, R9 ;  /* 0x00000009000f7202 */ /* 0x000fe40000000f00 */
[----:B------:R-:W-:Y:S02]  /*1620*/  @P1 FSEL R13, R13, -RZ, P5 ;  /* 0x800000ff0d0d1208 */ /* 0x000fe40002800000 */
[----:B------:R-:W-:Y:S02]  /*1630*/  MOV R17, R10 ;  /* 0x0000000a00117202 */ /* 0x000fe40000000f00 */
[----:B------:R-:W-:Y:S01]  /*1640*/  MOV R9, R7 ;  /* 0x0000000700097202 */ /* 0x000fe20000000f00 */
[----:B------:R-:W-:Y:S01]  /*1650*/  @P4 FADD R24, R24, 0.69314718246459960938 ;  /* 0x3f31721818184421 */ /* 0x000fe20000000000 */
[C---:B------:R-:W-:Y:S01]  /*1660*/  LEA R6, R8.reuse, UR4, 0x2 ;  /* 0x0000000408067c11 */ /* 0x040fe2000f8e10ff */
[----:B------:R-:W-:Y:S01]  /*1670*/  @P3 FADD R17, R17, 0.69314718246459960938 ;  /* 0x3f31721811113421 */ /* 0x000fe20000000000 */
[----:B------:R-:W-:Y:S01]  /*1680*/  @P2 FADD R15, R15, 0.69314718246459960938 ;  /* 0x3f3172180f0f2421 */ /* 0x000fe20000000000 */
[----:B------:R-:W-:Y:S01]  /*1690*/  @P6 FADD R13, R13, 0.69314718246459960938 ;  /* 0x3f3172180d0d6421 */ /* 0x000fe20000000000 */
[----:B------:R-:W-:Y:S01]  /*16a0*/  @P0 FADD R9, R9, 0.69314718246459960938 ;  /* 0x3f31721809090421 */ /* 0x000fe20000000000 */
[----:B------:R-:W-:Y:S04]  /*16b0*/  STS [R6], R3 ;  /* 0x0000000306007388 */ /* 0x000fe80000000800 */
[----:B------:R-:W-:Y:S04]  /*16c0*/  STS [R6+0x120], R5 ;  /* 0x0001200506007388 */ /* 0x000fe80000000800 */
[----:B------:R-:W-:Y:S04]  /*16d0*/  STS [R6+0x240], R11 ;  /* 0x0002400b06007388 */ /* 0x000fe80000000800 */
[----:B------:R-:W-:Y:S04]  /*16e0*/  STS [R6+0x360], R24 ;  /* 0x0003601806007388 */ /* 0x000fe80000000800 */
[----:B------:R-:W-:Y:S04]  /*16f0*/  STS [R6+0x480], R17 ;  /* 0x0004801106007388 */ /* 0x000fe80000000800 */
[----:B------:R-:W-:Y:S04]  /*1700*/  STS [R6+0x5a0], R15 ;  /* 0x0005a00f06007388 */ /* 0x000fe80000000800 */
[----:B------:R-:W-:Y:S04]  /*1710*/  STS [R6+0x6c0], R13 ;  /* 0x0006c00d06007388 */ /* 0x000fe80000000800 */
[----:B------:R-:W-:Y:S01]  /*1720*/  STS [R6+0x7e0], R9 ;  /* 0x0007e00906007388 */ /* 0x000fe20000000800 */
[----:B------:R-:W-:Y:S01]  /*1730*/  IMAD R8, R8, 0x1c, R6 ;  /* 0x0000001c08087824 */ /* 0x000fe200078e0206 */
[----:B------:R-:W-:Y:S06]  /*1740*/  BAR.SYNC.DEFER_BLOCKING 0x0 ;  /* 0x0000000000007b1d */ /* 0x000fec0000010000 */
[----:B------:R-:W4:Y:S04]  /*1750*/  LDS R3, [R8] ;  /* 0x0000000008037984 */ /* 0x000f280000000800 */
[----:B------:R-:W2:Y:S04]  /*1760*/  LDS R0, [R8+0x4] ;  /* 0x0000040008007984 */ /* 0x000ea80000000800 */
[----:B------:R-:W0:Y:S04]  /*1770*/  LDS R5, [R8+0x8] ;  /* 0x0000080008057984 */ /* 0x000e280000000800 */
[----:B------:R-:W5:Y:S04]  /*1780*/  LDS R10, [R8+0xc] ;  /* 0x00000c00080a7984 */ /* 0x000f680000000800 */
[----:B------:R-:W1:Y:S04]  /*1790*/  LDS R24, [R8+0x10] ;  /* 0x0000100008187984 */ /* 0x000e680000000800 */
[----:B------:R-:W3:Y:S04]  /*17a0*/  LDS R26, [R8+0x14] ;  /* 0x00001400081a7984 */ /* 0x000ee80000000800 */
[----:B------:R-:W3:Y:S04]  /*17b0*/  LDS R28, [R8+0x18] ;  /* 0x00001800081c7984 */ /* 0x000ee80000000800 */
[----:B------:R-:W3:Y:S01]  /*17c0*/  LDS R7, [R8+0x1c] ;  /* 0x00001c0008077984 */ /* 0x000ee20000000800 */
[----:B----4-:R-:W-:-:S04]  /*17d0*/  FFMA R3, R3, R2, RZ ;  /* 0x0000000203037223 */ /* 0x010fc800000000ff */
[----:B--2---:R-:W-:Y:S02]  /*17e0*/  FFMA R0, R0, R4, R3 ;  /* 0x0000000400007223 */ /* 0x004fe40000000003 */
[----:B------:R-:W2:Y:S02]  /*17f0*/  LDC.64 R2, c[0x0][0x380] ;  /* 0x0000e000ff027b82 */ /* 0x000ea40000000a00 */
[----:B0-----:R-:W-:-:S04]  /*1800*/  FFMA R5, R5, R27, R0 ;  /* 0x0000001b05057223 */ /* 0x001fc80000000000 */
[----:B-----5:R-:W-:-:S04]  /*1810*/  FFMA R5, R10, R18, R5 ;  /* 0x000000120a057223 */ /* 0x020fc80000000005 */
[----:B-1----:R-:W-:-:S04]  /*1820*/  FFMA R5, R24, R14, R5 ;  /* 0x0000000e18057223 */ /* 0x002fc80000000005 */
[----:B---3--:R-:W-:-:S04]  /*1830*/  FFMA R5, R26, R16, R5 ;  /* 0x000000101a057223 */ /* 0x008fc80000000005 */
[----:B------:R-:W-:-:S04]  /*1840*/  FFMA R5, R28, R20, R5 ;  /* 0x000000141c057223 */ /* 0x000fc80000000005 */
[----:B------:R-:W-:Y:S01]  /*1850*/  FFMA R5, R7, R22, R5 ;  /* 0x0000001607057223 */ /* 0x000fe20000000005 */
[----:B--2---:R-:W-:-:S04]  /*1860*/  IMAD.WIDE.U32 R2, R29, 0x4, R2 ;  /* 0x000000041d027825 */ /* 0x004fc800078e0002 */
[----:B------:R-:W-:-:S05]  /*1870*/  FADD R5, -R5, R12 ;  /* 0x0000000c05057221 */ /* 0x000fca0000000100 */
[----:B------:R-:W-:Y:S01]  /*1880*/  STG.E desc[UR6][R2.64], R5 ;  /* 0x0000000502007986 */ /* 0x000fe2000c101906 */
[----:B------:R-:W-:Y:S05]  /*1890*/  EXIT ;  /* 0x000000000000794d */ /* 0x000fea0003800000 */
.L_x_2:
        /* <DEDUP_REMOVED lines=14> */
.L_x_5:


//--------------------- .nv.shared.reserved.0     --------------------------
	.section	.nv.shared.reserved.0,"aw",@nobits
	.weak		__nv_reservedSMEM_offset_0_alias
	.size		__nv_reservedSMEM_offset_0_alias, 0, 64
	.other		__nv_reservedSMEM_offset_0_alias,@"STO_CUDA_RESERVED_SHARED STV_DEFAULT"
__nv_reservedSMEM_offset_0_alias:
	.zero		0
	.zero		64


//--------------------- .nv.shared.default_function_kernel_1 --------------------------
	.section	.nv.shared.default_function_kernel_1,"aw",@nobits
	.sectionflags	@""
	.align	4
.nv.shared.default_function_kernel_1:
	.zero		3328


//--------------------- .nv.constant0.default_function_kernel --------------------------
	.section	.nv.constant0.default_function_kernel,"a",@progbits
	.sectionflags	@""
	.align	4
.nv.constant0.default_function_kernel:
	.zero		912


//--------------------- .nv.constant0.default_function_kernel_2 --------------------------
	.section	.nv.constant0.default_function_kernel_2,"a",@progbits
	.sectionflags	@""
	.align	4
.nv.constant0.default_function_kernel_2:
	.zero		912


//--------------------- .nv.constant0.default_function_kernel_1 --------------------------
	.section	.nv.constant0.default_function_kernel_1,"a",@progbits
	.sectionflags	@""
	.align	4
.nv.constant0.default_function_kernel_1:
	.zero		912


//--------------------- SYMBOLS --------------------------

	.type		.nv.reservedSmem.offset0,@object
	.size		.nv.reservedSmem.offset0,0x4
	.type		.nv.reservedSmem.cap,@object
	.size		.nv.reservedSmem.cap,0x4
